// auto-generated by cutlass_sweep.conv — config: {"arch": "sm_90", "cluster_m": 1, "cluster_n": 1, "conv_kind": "fprop", "dtype": "fp16", "ndim": 2, "tile_k": 64, "tile_m": 64, "tile_n": 64}
#include "cutlass/cutlass.h"
#include "cute/tensor.hpp"
#include "cutlass/kernel_hardware_info.hpp"
#include "cutlass/conv/convolution.h"
#include "cutlass/conv/dispatch_policy.hpp"
#include "cutlass/conv/collective/collective_builder.hpp"
#include "cutlass/conv/kernel/conv_universal.hpp"
#include "cutlass/conv/device/conv_universal_adapter.hpp"
#include "cutlass/epilogue/collective/collective_builder.hpp"

using namespace cute;
using Elem = cutlass::half_t;
using Acc  = float;
using LayoutAB = cutlass::layout::TensorNHWC;
using LayoutC  = cutlass::layout::TensorNHWC;
constexpr auto ConvOp = cutlass::conv::Operator::kFprop;
using TileShape    = Shape<_64, _64, Shape<_64>>;
using ClusterShape = Shape<_1, _1, _1>;

using CollectiveEpilogue = typename cutlass::epilogue::collective::CollectiveBuilder<
    cutlass::arch::Sm90, cutlass::arch::OpClassTensorOp,
    TileShape, ClusterShape,
    cutlass::epilogue::collective::EpilogueTileAuto,
    Acc, Acc,
    Elem, LayoutC, 128 / cutlass::sizeof_bits<Elem>::value,
    Elem, LayoutC, 128 / cutlass::sizeof_bits<Elem>::value,
    cutlass::epilogue::collective::EpilogueScheduleAuto
  >::CollectiveOp;

using CollectiveMainloop = typename cutlass::conv::collective::CollectiveBuilder<
    cutlass::arch::Sm90, cutlass::arch::OpClassTensorOp, ConvOp,
    Elem, LayoutAB, 128 / cutlass::sizeof_bits<Elem>::value,
    Elem, LayoutAB, 128 / cutlass::sizeof_bits<Elem>::value,
    Acc,
    TileShape, ClusterShape,
    cutlass::conv::collective::StageCountAutoCarveout<
        static_cast<int>(sizeof(typename CollectiveEpilogue::SharedStorage))>,
    cutlass::conv::collective::KernelScheduleAuto
  >::CollectiveOp;

using ProblemShape = cutlass::conv::ConvProblemShape<
    ConvOp, CollectiveMainloop::DispatchPolicy::NumSpatialDimensions>;
using ConvKernel = cutlass::conv::kernel::ConvUniversal<
    ProblemShape, CollectiveMainloop, CollectiveEpilogue>;
using Conv = cutlass::conv::device::ConvUniversalAdapter<ConvKernel>;

auto* _anchor = &cutlass::device_kernel<ConvKernel>;


// ===== COMPILED SASS (sm_90a) =====

	.target	sm_90a

	.elftype	@"ET_EXEC"


//--------------------- .note.nv.tkinfo           --------------------------
	.section	.note.nv.tkinfo,"",@"SHT_NOTE"
	.sectionflags	@"SHF_NOTE_NV_TKINFO"
	.tkinfo
        /*0018*/ 	.word	0x00000002
        /*0030*/ 	.string	""
        /*0030*/ 	.string	"ptxas"
        /*0030*/ 	.string	"Cuda compilation tools, release 13.0, V13.0.88"
        /*0030*/ 	.string	"Build cuda_13.0.r13.0/compiler.36424714_0"
        /*0030*/ 	.string	"-arch sm_90a -m 64 "



//--------------------- .note.nv.cuinfo           --------------------------
	.section	.note.nv.cuinfo,"",@"SHT_NOTE"
	.sectionflags	@"SHF_NOTE_NV_CUINFO"
        /*0018*/ 	.short	0x0002
        /*001a*/ 	.short	0x005a
        /*001c*/ 	.short	0x0082
	.zero		2


//--------------------- .nv.info                  --------------------------
	.section	.nv.info,"",@"SHT_CUDA_INFO"
	.align	4


	//----- nvinfo : EIATTR_REGCOUNT
	.align		4
        /*0000*/ 	.byte	0x04, 0x2f
        /*0002*/ 	.short	(.L_12 - .L_11)
	.align		4
.L_11:
        /*0004*/ 	.word	index@(_ZN7cutlass13device_kernelINS_4conv6kernel13ConvUniversalINS1_16ConvProblemShapeILNS1_8OperatorE0ELi2EEENS1_10collective14CollectiveConvINS1_46MainloopSm90TmaGmmaWarpSpecializedImplicitGemmILS5_0ELi14ELi2EN4cute5tupleIJNSA_1CILi1EEESD_SD_EEENS1_36KernelImplicitTmaWarpSpecializedSm90ELi1EEENSB_IJNSC_ILi64EEESH_NSB_IJSH_EEEEEENS_6half_tESK_NSA_8TiledMMAINSA_8MMA_AtomIJNSA_4SM904GMMA25MMA_64x64x16_F32F16F16_SSILNSO_5MajorE0ELSQ_0ELNSO_7ScaleInE1ELSR_1EEEEEENSA_6LayoutISE_NSB_IJNSC_ILi0EEESV_SV_EEEEENSB_IJNSA_10UnderscoreESY_SY_EEEEENS7_6detail26Sm90ImplicitGemmTileTraitsINSA_20SM90_TMA_LOAD_IM2COLENSA_14ComposedLayoutINSA_7SwizzleILi3ELi4ELi3EEENSA_18smem_ptr_flag_bitsILi16EEENSU_INSB_IJNSB_IJNSC_ILi8EEES19_EEENSB_IJSH_SD_EEENSB_IJSD_NSC_ILi14EEEEEEEEENSB_IJNSB_IJSH_NSC_ILi512EEEEEENSB_IJSD_SV_EEENSB_IJSV_NSC_ILi4096EEEEEEEEEEEEEvEENS12_INSA_13SM90_TMA_LOADES1M_vEEEENS_8epilogue10collective6detail29Sm90TmaWarpSpecializedAdapterINS1S_15DefaultEpilogueISK_NSB_IJNSB_IJlllEEESD_SV_EEES1X_NS1R_6thread17LinearCombinationISK_Li1EffLNS1Y_9ScaleType4KindE0ELNS_15FloatRoundStyleE2ESK_EENS_4gemm15EpilogueDefaultEEEEEvvEEEEvNT_6ParamsE)
        /*0008*/ 	.word	0x0000003a


	//----- nvinfo : EIATTR_FRAME_SIZE
	.align		4
.L_12:
        /*000c*/ 	.byte	0x04, 0x11
        /*000e*/ 	.short	(.L_14 - .L_13)
	.align		4
.L_13:
        /*0010*/ 	.word	index@(_ZN7cutlass13device_kernelINS_4conv6kernel13ConvUniversalINS1_16ConvProblemShapeILNS1_8OperatorE0ELi2EEENS1_10collective14CollectiveConvINS1_46MainloopSm90TmaGmmaWarpSpecializedImplicitGemmILS5_0ELi14ELi2EN4cute5tupleIJNSA_1CILi1EEESD_SD_EEENS1_36KernelImplicitTmaWarpSpecializedSm90ELi1EEENSB_IJNSC_ILi64EEESH_NSB_IJSH_EEEEEENS_6half_tESK_NSA_8TiledMMAINSA_8MMA_AtomIJNSA_4SM904GMMA25MMA_64x64x16_F32F16F16_SSILNSO_5MajorE0ELSQ_0ELNSO_7ScaleInE1ELSR_1EEEEEENSA_6LayoutISE_NSB_IJNSC_ILi0EEESV_SV_EEEEENSB_IJNSA_10UnderscoreESY_SY_EEEEENS7_6detail26Sm90ImplicitGemmTileTraitsINSA_20SM90_TMA_LOAD_IM2COLENSA_14ComposedLayoutINSA_7SwizzleILi3ELi4ELi3EEENSA_18smem_ptr_flag_bitsILi16EEENSU_INSB_IJNSB_IJNSC_ILi8EEES19_EEENSB_IJSH_SD_EEENSB_IJSD_NSC_ILi14EEEEEEEEENSB_IJNSB_IJSH_NSC_ILi512EEEEEENSB_IJSD_SV_EEENSB_IJSV_NSC_ILi4096EEEEEEEEEEEEEvEENS12_INSA_13SM90_TMA_LOADES1M_vEEEENS_8epilogue10collective6detail29Sm90TmaWarpSpecializedAdapterINS1S_15DefaultEpilogueISK_NSB_IJNSB_IJlllEEESD_SV_EEES1X_NS1R_6thread17LinearCombinationISK_Li1EffLNS1Y_9ScaleType4KindE0ELNS_15FloatRoundStyleE2ESK_EENS_4gemm15EpilogueDefaultEEEEEvvEEEEvNT_6ParamsE)
        /*0014*/ 	.word	0x00000000


	//----- nvinfo : EIATTR_MIN_STACK_SIZE
	.align		4
.L_14:
        /*0018*/ 	.byte	0x04, 0x12
        /*001a*/ 	.short	(.L_16 - .L_15)
	.align		4
.L_15:
        /*001c*/ 	.word	index@(_ZN7cutlass13device_kernelINS_4conv6kernel13ConvUniversalINS1_16ConvProblemShapeILNS1_8OperatorE0ELi2EEENS1_10collective14CollectiveConvINS1_46MainloopSm90TmaGmmaWarpSpecializedImplicitGemmILS5_0ELi14ELi2EN4cute5tupleIJNSA_1CILi1EEESD_SD_EEENS1_36KernelImplicitTmaWarpSpecializedSm90ELi1EEENSB_IJNSC_ILi64EEESH_NSB_IJSH_EEEEEENS_6half_tESK_NSA_8TiledMMAINSA_8MMA_AtomIJNSA_4SM904GMMA25MMA_64x64x16_F32F16F16_SSILNSO_5MajorE0ELSQ_0ELNSO_7ScaleInE1ELSR_1EEEEEENSA_6LayoutISE_NSB_IJNSC_ILi0EEESV_SV_EEEEENSB_IJNSA_10UnderscoreESY_SY_EEEEENS7_6detail26Sm90ImplicitGemmTileTraitsINSA_20SM90_TMA_LOAD_IM2COLENSA_14ComposedLayoutINSA_7SwizzleILi3ELi4ELi3EEENSA_18smem_ptr_flag_bitsILi16EEENSU_INSB_IJNSB_IJNSC_ILi8EEES19_EEENSB_IJSH_SD_EEENSB_IJSD_NSC_ILi14EEEEEEEEENSB_IJNSB_IJSH_NSC_ILi512EEEEEENSB_IJSD_SV_EEENSB_IJSV_NSC_ILi4096EEEEEEEEEEEEEvEENS12_INSA_13SM90_TMA_LOADES1M_vEEEENS_8epilogue10collective6detail29Sm90TmaWarpSpecializedAdapterINS1S_15DefaultEpilogueISK_NSB_IJNSB_IJlllEEESD_SV_EEES1X_NS1R_6thread17LinearCombinationISK_Li1EffLNS1Y_9ScaleType4KindE0ELNS_15FloatRoundStyleE2ESK_EENS_4gemm15EpilogueDefaultEEEEEvvEEEEvNT_6ParamsE)
        /*0020*/ 	.word	0x00000000
.L_16:


//--------------------- .nv.compat                --------------------------
	.section	.nv.compat,"",@"SHT_CUDA_COMPAT_INFO"
	.align	4
        /*0000*/ 	.byte	0x02, 0x09, 0x01, 0x00, 0x02, 0x02, 0x04, 0x00, 0x02, 0x05, 0x05, 0x00, 0x03, 0x07, 0x01, 0x01
        /*0010*/ 	.byte	0x02, 0x03, 0x01, 0x00, 0x02, 0x06, 0x01, 0x00, 0x04, 0x0b, 0x08, 0x00, 0x00, 0x00, 0x00, 0x00
        /*0020*/ 	.byte	0x00, 0x00, 0x00, 0x00


//--------------------- .nv.info._ZN7cutlass13device_kernelINS_4conv6kernel13ConvUniversalINS1_16ConvProblemShapeILNS1_8OperatorE0ELi2EEENS1_10collective14CollectiveConvINS1_46MainloopSm90TmaGmmaWarpSpecializedImplicitGemmILS5_0ELi14ELi2EN4cute5tupleIJNSA_1CILi1EEESD_SD_EEENS1_36KernelImplicitTmaWarpSpecializedSm90ELi1EEENSB_IJNSC_ILi64EEESH_NSB_IJSH_EEEEEENS_6half_tESK_NSA_8TiledMMAINSA_8MMA_AtomIJNSA_4SM904GMMA25MMA_64x64x16_F32F16F16_SSILNSO_5MajorE0ELSQ_0ELNSO_7ScaleInE1ELSR_1EEEEEENSA_6LayoutISE_NSB_IJNSC_ILi0EEESV_SV_EEEEENSB_IJNSA_10UnderscoreESY_SY_EEEEENS7_6detail26Sm90ImplicitGemmTileTraitsINSA_20SM90_TMA_LOAD_IM2COLENSA_14ComposedLayoutINSA_7SwizzleILi3ELi4ELi3EEENSA_18smem_ptr_flag_bitsILi16EEENSU_INSB_IJNSB_IJNSC_ILi8EEES19_EEENSB_IJSH_SD_EEENSB_IJSD_NSC_ILi14EEEEEEEEENSB_IJNSB_IJSH_NSC_ILi512EEEEEENSB_IJSD_SV_EEENSB_IJSV_NSC_ILi4096EEEEEEEEEEEEEvEENS12_INSA_13SM90_TMA_LOADES1M_vEEEENS_8epilogue10collective6detail29Sm90TmaWarpSpecializedAdapterINS1S_15DefaultEpilogueISK_NSB_IJNSB_IJlllEEESD_SV_EEES1X_NS1R_6thread17LinearCombinationISK_Li1EffLNS1Y_9ScaleType4KindE0ELNS_15FloatRoundStyleE2ESK_EENS_4gemm15EpilogueDefaultEEEEEvvEEEEvNT_6ParamsE --------------------------
	.section	.nv.info._ZN7cutlass13device_kernelINS_4conv6kernel13ConvUniversalINS1_16ConvProblemShapeILNS1_8OperatorE0ELi2EEENS1_10collective14CollectiveConvINS1_46MainloopSm90TmaGmmaWarpSpecializedImplicitGemmILS5_0ELi14ELi2EN4cute5tupleIJNSA_1CILi1EEESD_SD_EEENS1_36KernelImplicitTmaWarpSpecializedSm90ELi1EEENSB_IJNSC_ILi64EEESH_NSB_IJSH_EEEEEENS_6half_tESK_NSA_8TiledMMAINSA_8MMA_AtomIJNSA_4SM904GMMA25MMA_64x64x16_F32F16F16_SSILNSO_5MajorE0ELSQ_0ELNSO_7ScaleInE1ELSR_1EEEEEENSA_6LayoutISE_NSB_IJNSC_ILi0EEESV_SV_EEEEENSB_IJNSA_10UnderscoreESY_SY_EEEEENS7_6detail26Sm90ImplicitGemmTileTraitsINSA_20SM90_TMA_LOAD_IM2COLENSA_14ComposedLayoutINSA_7SwizzleILi3ELi4ELi3EEENSA_18smem_ptr_flag_bitsILi16EEENSU_INSB_IJNSB_IJNSC_ILi8EEES19_EEENSB_IJSH_SD_EEENSB_IJSD_NSC_ILi14EEEEEEEEENSB_IJNSB_IJSH_NSC_ILi512EEEEEENSB_IJSD_SV_EEENSB_IJSV_NSC_ILi4096EEEEEEEEEEEEEvEENS12_INSA_13SM90_TMA_LOADES1M_vEEEENS_8epilogue10collective6detail29Sm90TmaWarpSpecializedAdapterINS1S_15DefaultEpilogueISK_NSB_IJNSB_IJlllEEESD_SV_EEES1X_NS1R_6thread17LinearCombinationISK_Li1EffLNS1Y_9ScaleType4KindE0ELNS_15FloatRoundStyleE2ESK_EENS_4gemm15EpilogueDefaultEEEEEvvEEEEvNT_6ParamsE,"",@"SHT_CUDA_INFO"
	.sectionflags	@""
	.align	4


	//----- nvinfo : EIATTR_CUDA_API_VERSION
	.align		4
        /*0000*/ 	.byte	0x04, 0x37
        /*0002*/ 	.short	(.L_18 - .L_17)
.L_17:
        /*0004*/ 	.word	0x00000082


	//----- nvinfo : EIATTR_KPARAM_INFO
	.align		4
.L_18:
        /*0008*/ 	.byte	0x04, 0x17
        /*000a*/ 	.short	(.L_20 - .L_19)
.L_19:
        /*000c*/ 	.word	0x00000000
        /*0010*/ 	.short	0x0000
        /*0012*/ 	.short	0x0070
        /*0014*/ 	.byte	0x00, 0xf0, 0x01, 0x0e


	//----- nvinfo : EIATTR_SPARSE_MMA_MASK
	.align		4
.L_20:
        /*0018*/ 	.byte	0x03, 0x50
        /*001a*/ 	.short	0x0000


	//----- nvinfo : EIATTR_MAXREG_COUNT
	.align		4
        /*001c*/ 	.byte	0x03, 0x1b
        /*001e*/ 	.short	0x00ff


	//----- nvinfo : EIATTR_NUM_BARRIERS
	.align		4
        /*0020*/ 	.byte	0x02, 0x4c
        /*0022*/ 	.byte	0x01
	.zero		1


	//----- nvinfo : EIATTR_MERCURY_ISA_VERSION
	.align		4
        /*0024*/ 	.byte	0x03, 0x5f
        /*0026*/ 	.short	0x0101


	//----- nvinfo : EIATTR_COOP_GROUP_MASK_REGIDS
	.align		4
        /*0028*/ 	.byte	0x04, 0x29
        /*002a*/ 	.short	(.L_22 - .L_21)


	//   ....[0]....
.L_21:
        /*002c*/ 	.word	0xffffffff


	//   ....[1]....
        /*0030*/ 	.word	0xffffffff


	//   ....[2]....
        /*0034*/ 	.word	0xffffffff


	//----- nvinfo : EIATTR_COOP_GROUP_INSTR_OFFSETS
	.align		4
.L_22:
        /*0038*/ 	.byte	0x04, 0x28
        /*003a*/ 	.short	(.L_24 - .L_23)


	//   ....[0]....
.L_23:
        /*003c*/ 	.word	0x00000060


	//   ....[1]....
        /*0040*/ 	.word	0x00000070


	//   ....[2]....
        /*0044*/ 	.word	0x00000130


	//----- nvinfo : EIATTR_MBARRIER_INSTR_OFFSETS
	.align		4
.L_24:
        /*0048*/ 	.byte	0x04, 0x39
        /*004a*/ 	.short	(.L_26 - .L_25)


	//   ....[0]....
.L_25:
        /*004c*/ 	.word	0x00000270
        /*0050*/ 	.word	0x000000ff
        /*0054*/ 	.word	0x00038000
        /*0058*/ 	.short	0x0100
        /*005a*/ 	.byte	0x08
	.zero		1


	//   ....[1]....
        /*005c*/ 	.word	0x00000280
        /*0060*/ 	.word	0x000000ff
        /*0064*/ 	.word	0x00038070
        /*0068*/ 	.short	0x0100
        /*006a*/ 	.byte	0x08
	.zero		1


	//   ....[2]....
        /*006c*/ 	.word	0x00000290
        /*0070*/ 	.word	0x000000ff
        /*0074*/ 	.word	0x00038008
        /*0078*/ 	.short	0x0100
        /*007a*/ 	.byte	0x08
	.zero		1


	//   ....[3]....
        /*007c*/ 	.word	0x000002a0
        /*0080*/ 	.word	0x000000ff
        /*0084*/ 	.word	0x00038078
        /*0088*/ 	.short	0x0100
        /*008a*/ 	.byte	0x08
	.zero		1


	//   ....[4]....
        /*008c*/ 	.word	0x000002b0
        /*0090*/ 	.word	0x000000ff
        /*0094*/ 	.word	0x00038010
        /*0098*/ 	.short	0x0100
        /*009a*/ 	.byte	0x08
	.zero		1


	//   ....[5]....
        /*009c*/ 	.word	0x000002c0
        /*00a0*/ 	.word	0x000000ff
        /*00a4*/ 	.word	0x00038080
        /*00a8*/ 	.short	0x0100
        /*00aa*/ 	.byte	0x08
	.zero		1


	//   ....[6]....
        /*00ac*/ 	.word	0x000002d0
        /*00b0*/ 	.word	0x000000ff
        /*00b4*/ 	.word	0x00038018
        /*00b8*/ 	.short	0x0100
        /*00ba*/ 	.byte	0x08
	.zero		1


	//   ....[7]....
        /*00bc*/ 	.word	0x000002e0
        /*00c0*/ 	.word	0x000000ff
        /*00c4*/ 	.word	0x00038088
        /*00c8*/ 	.short	0x0100
        /*00ca*/ 	.byte	0x08
	.zero		1


	//   ....[8]....
        /*00cc*/ 	.word	0x000002f0
        /*00d0*/ 	.word	0x000000ff
        /*00d4*/ 	.word	0x00038020
        /*00d8*/ 	.short	0x0100
        /*00da*/ 	.byte	0x08
	.zero		1


	//   ....[9]....
        /*00dc*/ 	.word	0x00000300
        /*00e0*/ 	.word	0x000000ff
        /*00e4*/ 	.word	0x00038090
        /*00e8*/ 	.short	0x0100
        /*00ea*/ 	.byte	0x08
	.zero		1


	//   ....[10]....
        /*00ec*/ 	.word	0x00000310
        /*00f0*/ 	.word	0x000000ff
        /*00f4*/ 	.word	0x00038028
        /*00f8*/ 	.short	0x0100
        /*00fa*/ 	.byte	0x08
	.zero		1


	//   ....[11]....
        /*00fc*/ 	.word	0x00000320
        /*0100*/ 	.word	0x000000ff
        /*0104*/ 	.word	0x00038098
        /*0108*/ 	.short	0x0100
        /*010a*/ 	.byte	0x08
	.zero		1


	//   ....[12]....
        /*010c*/ 	.word	0x00000330
        /*0110*/ 	.word	0x000000ff
        /*0114*/ 	.word	0x00038030
        /*0118*/ 	.short	0x0100
        /*011a*/ 	.byte	0x08
	.zero		1


	//   ....[13]....
        /*011c*/ 	.word	0x00000340
        /*0120*/ 	.word	0x000000ff
        /*0124*/ 	.word	0x000380a0
        /*0128*/ 	.short	0x0100
        /*012a*/ 	.byte	0x08
	.zero		1


	//   ....[14]....
        /*012c*/ 	.word	0x00000350
        /*0130*/ 	.word	0x000000ff
        /*0134*/ 	.word	0x00038038
        /*0138*/ 	.short	0x0100
        /*013a*/ 	.byte	0x08
	.zero		1


	//   ....[15]....
        /*013c*/ 	.word	0x00000360
        /*0140*/ 	.word	0x000000ff
        /*0144*/ 	.word	0x000380a8
        /*0148*/ 	.short	0x0100
        /*014a*/ 	.byte	0x08
	.zero		1


	//   ....[16]....
        /*014c*/ 	.word	0x00000370
        /*0150*/ 	.word	0x000000ff
        /*0154*/ 	.word	0x00038040
        /*0158*/ 	.short	0x0100
        /*015a*/ 	.byte	0x08
	.zero		1


	//   ....[17]....
        /*015c*/ 	.word	0x00000380
        /*0160*/ 	.word	0x000000ff
        /*0164*/ 	.word	0x000380b0
        /*0168*/ 	.short	0x0100
        /*016a*/ 	.byte	0x08
	.zero		1


	//   ....[18]....
        /*016c*/ 	.word	0x00000390
        /*0170*/ 	.word	0x000000ff
        /*0174*/ 	.word	0x00038048
        /*0178*/ 	.short	0x0100
        /*017a*/ 	.byte	0x08
	.zero		1


	//   ....[19]....
        /*017c*/ 	.word	0x000003a0
        /*0180*/ 	.word	0x000000ff
        /*0184*/ 	.word	0x000380b8
        /*0188*/ 	.short	0x0100
        /*018a*/ 	.byte	0x08
	.zero		1


	//   ....[20]....
        /*018c*/ 	.word	0x000003b0
        /*0190*/ 	.word	0x000000ff
        /*0194*/ 	.word	0x00038050
        /*0198*/ 	.short	0x0100
        /*019a*/ 	.byte	0x08
	.zero		1


	//   ....[21]....
        /*019c*/ 	.word	0x000003c0
        /*01a0*/ 	.word	0x000000ff
        /*01a4*/ 	.word	0x000380c0
        /*01a8*/ 	.short	0x0100
        /*01aa*/ 	.byte	0x08
	.zero		1


	//   ....[22]....
        /*01ac*/ 	.word	0x000003d0
        /*01b0*/ 	.word	0x000000ff
        /*01b4*/ 	.word	0x00038058
        /*01b8*/ 	.short	0x0100
        /*01ba*/ 	.byte	0x08
	.zero		1


	//   ....[23]....
        /*01bc*/ 	.word	0x000003e0
        /*01c0*/ 	.word	0x000000ff
        /*01c4*/ 	.word	0x000380c8
        /*01c8*/ 	.short	0x0100
        /*01ca*/ 	.byte	0x08
	.zero		1


	//   ....[24]....
        /*01cc*/ 	.word	0x000003f0
        /*01d0*/ 	.word	0x000000ff
        /*01d4*/ 	.word	0x00038060
        /*01d8*/ 	.short	0x0100
        /*01da*/ 	.byte	0x08
	.zero		1


	//   ....[25]....
        /*01dc*/ 	.word	0x00000400
        /*01e0*/ 	.word	0x000000ff
        /*01e4*/ 	.word	0x000380d0
        /*01e8*/ 	.short	0x0100
        /*01ea*/ 	.byte	0x08
	.zero		1


	//   ....[26]....
        /*01ec*/ 	.word	0x00000410
        /*01f0*/ 	.word	0x000000ff
        /*01f4*/ 	.word	0x00038068
        /*01f8*/ 	.short	0x0100
        /*01fa*/ 	.byte	0x08
	.zero		1


	//   ....[27]....
        /*01fc*/ 	.word	0x00000420
        /*0200*/ 	.word	0x000000ff
        /*0204*/ 	.word	0x000380d8
        /*0208*/ 	.short	0x0100
        /*020a*/ 	.byte	0x08
	.zero		1


	//   ....[28]....
        /*020c*/ 	.word	0x000009d0
        /*0210*/ 	.word	0x00000006
        /*0214*/ 	.word	0x00038000
        /*0218*/ 	.short	0x010a
        /*021a*/ 	.byte	0x3f
	.zero		1


	//   ....[29]....
        /*021c*/ 	.word	0x00000d70
        /*0220*/ 	.word	0x00000008
        /*0224*/ 	.word	0x00038000
        /*0228*/ 	.short	0x010a
        /*022a*/ 	.byte	0x3f
	.zero		1


	//   ....[30]....
        /*022c*/ 	.word	0x00000f90
        /*0230*/ 	.word	0x000000ff
        /*0234*/ 	.word	0x00000000
        /*0238*/ 	.short	0x0101
        /*023a*/ 	.byte	0x06
	.zero		1


	//   ....[31]....
        /*023c*/ 	.word	0x000011a0
        /*0240*/ 	.word	0x00000006
        /*0244*/ 	.word	0x00000000
        /*0248*/ 	.short	0x0101
        /*024a*/ 	.byte	0x3f
	.zero		1


	//   ....[32]....
        /*024c*/ 	.word	0x000039b0
        /*0250*/ 	.word	0x0000000c
        /*0254*/ 	.word	0x00038070
        /*0258*/ 	.short	0x010a
        /*025a*/ 	.byte	0x3f
	.zero		1


	//   ....[33]....
        /*025c*/ 	.word	0x00004080
        /*0260*/ 	.word	0x00000002
        /*0264*/ 	.word	0x00000000
        /*0268*/ 	.short	0x010a
        /*026a*/ 	.byte	0x3f
	.zero		1


	//   ....[34]....
        /*026c*/ 	.word	0x00004130
        /*0270*/ 	.word	0x00000002
        /*0274*/ 	.word	0x00000000
        /*0278*/ 	.short	0x010a
        /*027a*/ 	.byte	0x3f
	.zero		1


	//   ....[35]....
        /*027c*/ 	.word	0x000041e0
        /*0280*/ 	.word	0x00000002
        /*0284*/ 	.word	0x00000000
        /*0288*/ 	.short	0x010a
        /*028a*/ 	.byte	0x3f
	.zero		1


	//   ....[36]....
        /*028c*/ 	.word	0x00004290
        /*0290*/ 	.word	0x00000002
        /*0294*/ 	.word	0x00000000
        /*0298*/ 	.short	0x010a
        /*029a*/ 	.byte	0x3f
	.zero		1


	//   ....[37]....
        /*029c*/ 	.word	0x00004340
        /*02a0*/ 	.word	0x00000002
        /*02a4*/ 	.word	0x00000000
        /*02a8*/ 	.short	0x010a
        /*02aa*/ 	.byte	0x3f
	.zero		1


	//   ....[38]....
        /*02ac*/ 	.word	0x000043f0
        /*02b0*/ 	.word	0x00000002
        /*02b4*/ 	.word	0x00000000
        /*02b8*/ 	.short	0x010a
        /*02ba*/ 	.byte	0x3f
	.zero		1


	//   ....[39]....
        /*02bc*/ 	.word	0x000044a0
        /*02c0*/ 	.word	0x00000002
        /*02c4*/ 	.word	0x00000000
        /*02c8*/ 	.short	0x010a
        /*02ca*/ 	.byte	0x3f
	.zero		1


	//   ....[40]....
        /*02cc*/ 	.word	0x00004550
        /*02d0*/ 	.word	0x00000002
        /*02d4*/ 	.word	0x00000000
        /*02d8*/ 	.short	0x010a
        /*02da*/ 	.byte	0x3f
	.zero		1


	//   ....[41]....
        /*02dc*/ 	.word	0x00004600
        /*02e0*/ 	.word	0x00000002
        /*02e4*/ 	.word	0x00000000
        /*02e8*/ 	.short	0x010a
        /*02ea*/ 	.byte	0x3f
	.zero		1


	//   ....[42]....
        /*02ec*/ 	.word	0x000046b0
        /*02f0*/ 	.word	0x00000002
        /*02f4*/ 	.word	0x00000000
        /*02f8*/ 	.short	0x010a
        /*02fa*/ 	.byte	0x3f
	.zero		1


	//   ....[43]....
        /*02fc*/ 	.word	0x00004760
        /*0300*/ 	.word	0x00000002
        /*0304*/ 	.word	0x00000000
        /*0308*/ 	.short	0x010a
        /*030a*/ 	.byte	0x3f
	.zero		1


	//   ....[44]....
        /*030c*/ 	.word	0x00004810
        /*0310*/ 	.word	0x00000002
        /*0314*/ 	.word	0x00000000
        /*0318*/ 	.short	0x010a
        /*031a*/ 	.byte	0x3f
	.zero		1


	//   ....[45]....
        /*031c*/ 	.word	0x000048c0
        /*0320*/ 	.word	0x00000002
        /*0324*/ 	.word	0x00000000
        /*0328*/ 	.short	0x010a
        /*032a*/ 	.byte	0x3f
	.zero		1


	//   ....[46]....
        /*032c*/ 	.word	0x00004970
        /*0330*/ 	.word	0x00000003
        /*0334*/ 	.word	0x00000000
        /*0338*/ 	.short	0x010a
        /*033a*/ 	.byte	0x3f
	.zero		1


	//----- nvinfo : EIATTR_NUM_MBARRIERS
	.align		4
.L_26:
        /*033c*/ 	.byte	0x03, 0x38
        /*033e*/ 	.short	0x001c


	//----- nvinfo : EIATTR_EXIT_INSTR_OFFSETS
	.align		4
        /*0340*/ 	.byte	0x04, 0x1c
        /*0342*/ 	.short	(.L_28 - .L_27)


	//   ....[0]....
.L_27:
        /*0344*/ 	.word	0x00000800


	//   ....[1]....
        /*0348*/ 	.word	0x000012f0


	//   ....[2]....
        /*034c*/ 	.word	0x00002cd0


	//   ....[3]....
        /*0350*/ 	.word	0x00002d00


	//   ....[4]....
        /*0354*/ 	.word	0x00003750


	//   ....[5]....
        /*0358*/ 	.word	0x00003780


	//   ....[6]....
        /*035c*/ 	.word	0x000037a0


	//   ....[7]....
        /*0360*/ 	.word	0x00003f90


	//   ....[8]....
        /*0364*/ 	.word	0x000049a0


	//----- nvinfo : EIATTR_MAX_THREADS
	.align		4
.L_28:
        /*0368*/ 	.byte	0x04, 0x05
        /*036a*/ 	.short	(.L_30 - .L_29)
.L_29:
        /*036c*/ 	.word	0x00000100
        /*0370*/ 	.word	0x00000001
        /*0374*/ 	.word	0x00000001


	//----- nvinfo : EIATTR_CRS_STACK_SIZE
	.align		4
.L_30:
        /*0378*/ 	.byte	0x04, 0x1e
        /*037a*/ 	.short	(.L_32 - .L_31)
.L_31:
        /*037c*/ 	.word	0x00000000


	//----- nvinfo : EIATTR_CBANK_PARAM_SIZE
	.align		4
.L_32:
        /*0380*/ 	.byte	0x03, 0x19
        /*0382*/ 	.short	0x03f0


	//----- nvinfo : EIATTR_PARAM_CBANK
	.align		4
        /*0384*/ 	.byte	0x04, 0x0a
        /*0386*/ 	.short	(.L_34 - .L_33)
	.align		4
.L_33:
        /*0388*/ 	.word	index@(.nv.constant0._ZN7cutlass13device_kernelINS_4conv6kernel13ConvUniversalINS1_16ConvProblemShapeILNS1_8OperatorE0ELi2EEENS1_10collective14CollectiveConvINS1_46MainloopSm90TmaGmmaWarpSpecializedImplicitGemmILS5_0ELi14ELi2EN4cute5tupleIJNSA_1CILi1EEESD_SD_EEENS1_36KernelImplicitTmaWarpSpecializedSm90ELi1EEENSB_IJNSC_ILi64EEESH_NSB_IJSH_EEEEEENS_6half_tESK_NSA_8TiledMMAINSA_8MMA_AtomIJNSA_4SM904GMMA25MMA_64x64x16_F32F16F16_SSILNSO_5MajorE0ELSQ_0ELNSO_7ScaleInE1ELSR_1EEEEEENSA_6LayoutISE_NSB_IJNSC_ILi0EEESV_SV_EEEEENSB_IJNSA_10UnderscoreESY_SY_EEEEENS7_6detail26Sm90ImplicitGemmTileTraitsINSA_20SM90_TMA_LOAD_IM2COLENSA_14ComposedLayoutINSA_7SwizzleILi3ELi4ELi3EEENSA_18smem_ptr_flag_bitsILi16EEENSU_INSB_IJNSB_IJNSC_ILi8EEES19_EEENSB_IJSH_SD_EEENSB_IJSD_NSC_ILi14EEEEEEEEENSB_IJNSB_IJSH_NSC_ILi512EEEEEENSB_IJSD_SV_EEENSB_IJSV_NSC_ILi4096EEEEEEEEEEEEEvEENS12_INSA_13SM90_TMA_LOADES1M_vEEEENS_8epilogue10collective6detail29Sm90TmaWarpSpecializedAdapterINS1S_15DefaultEpilogueISK_NSB_IJNSB_IJlllEEESD_SV_EEES1X_NS1R_6thread17LinearCombinationISK_Li1EffLNS1Y_9ScaleType4KindE0ELNS_15FloatRoundStyleE2ESK_EENS_4gemm15EpilogueDefaultEEEEEvvEEEEvNT_6ParamsE)
        /*038c*/ 	.short	0x0210
        /*038e*/ 	.short	0x03f0


	//----- nvinfo : EIATTR_SW_WAR
	.align		4
.L_34:
        /*0390*/ 	.byte	0x04, 0x36
        /*0392*/ 	.short	(.L_36 - .L_35)
.L_35:
        /*0394*/ 	.word	0x00000008
.L_36:


//--------------------- .nv.callgraph             --------------------------
	.section	.nv.callgraph,"",@"SHT_CUDA_CALLGRAPH"
	.align	4
	.sectionentsize	8
	.align		4
        /*0000*/ 	.word	0x00000000
	.align		4
        /*0004*/ 	.word	0xffffffff
	.align		4
        /*0008*/ 	.word	0x00000000
	.align		4
        /*000c*/ 	.word	0xfffffffe
	.align		4
        /*0010*/ 	.word	0x00000000
	.align		4
        /*0014*/ 	.word	0xfffffffd
	.align		4
        /*0018*/ 	.word	0x00000000
	.align		4
        /*001c*/ 	.word	0xfffffffc


//--------------------- .nv.constant4             --------------------------
	.section	.nv.constant4,"a",@progbits
	.align	8
	.align		8
.nv.constant4:
        /*0000*/ 	.dword	_ZN39_INTERNAL_03fbb31e_4_k_cu_8a829862_25534cuda3std3__45__cpo5beginE
	.align		8
        /*0008*/ 	.dword	_ZN39_INTERNAL_03fbb31e_4_k_cu_8a829862_25534cuda3std3__45__cpo3endE
	.align		8
        /*0010*/ 	.dword	_ZN39_INTERNAL_03fbb31e_4_k_cu_8a829862_25534cuda3std3__45__cpo6cbeginE
	.align		8
        /*0018*/ 	.dword	_ZN39_INTERNAL_03fbb31e_4_k_cu_8a829862_25534cuda3std3__45__cpo4cendE
	.align		8
        /*0020*/ 	.dword	_ZN39_INTERNAL_03fbb31e_4_k_cu_8a829862_25534cuda3std3__441_GLOBAL__N__03fbb31e_4_k_cu_8a829862_25536ignoreE
	.align		8
        /*0028*/ 	.dword	_ZN39_INTERNAL_03fbb31e_4_k_cu_8a829862_25534cuda3std3__419piecewise_constructE
	.align		8
        /*0030*/ 	.dword	_ZN39_INTERNAL_03fbb31e_4_k_cu_8a829862_25534cuda3std3__48in_placeE
	.align		8
        /*0038*/ 	.dword	_ZN39_INTERNAL_03fbb31e_4_k_cu_8a829862_25534cuda3std6ranges3__45__cpo4swapE
	.align		8
        /*0040*/ 	.dword	_ZN39_INTERNAL_03fbb31e_4_k_cu_8a829862_25534cuda3std6ranges3__45__cpo9iter_moveE
	.align		8
        /*0048*/ 	.dword	_ZN39_INTERNAL_03fbb31e_4_k_cu_8a829862_25534cute7productE
	.align		8
        /*0050*/ 	.dword	_ZN39_INTERNAL_03fbb31e_4_k_cu_8a829862_25534cute1_E


//--------------------- .text._ZN7cutlass13device_kernelINS_4conv6kernel13ConvUniversalINS1_16ConvProblemShapeILNS1_8OperatorE0ELi2EEENS1_10collective14CollectiveConvINS1_46MainloopSm90TmaGmmaWarpSpecializedImplicitGemmILS5_0ELi14ELi2EN4cute5tupleIJNSA_1CILi1EEESD_SD_EEENS1_36KernelImplicitTmaWarpSpecializedSm90ELi1EEENSB_IJNSC_ILi64EEESH_NSB_IJSH_EEEEEENS_6half_tESK_NSA_8TiledMMAINSA_8MMA_AtomIJNSA_4SM904GMMA25MMA_64x64x16_F32F16F16_SSILNSO_5MajorE0ELSQ_0ELNSO_7ScaleInE1ELSR_1EEEEEENSA_6LayoutISE_NSB_IJNSC_ILi0EEESV_SV_EEEEENSB_IJNSA_10UnderscoreESY_SY_EEEEENS7_6detail26Sm90ImplicitGemmTileTraitsINSA_20SM90_TMA_LOAD_IM2COLENSA_14ComposedLayoutINSA_7SwizzleILi3ELi4ELi3EEENSA_18smem_ptr_flag_bitsILi16EEENSU_INSB_IJNSB_IJNSC_ILi8EEES19_EEENSB_IJSH_SD_EEENSB_IJSD_NSC_ILi14EEEEEEEEENSB_IJNSB_IJSH_NSC_ILi512EEEEEENSB_IJSD_SV_EEENSB_IJSV_NSC_ILi4096EEEEEEEEEEEEEvEENS12_INSA_13SM90_TMA_LOADES1M_vEEEENS_8epilogue10collective6detail29Sm90TmaWarpSpecializedAdapterINS1S_15DefaultEpilogueISK_NSB_IJNSB_IJlllEEESD_SV_EEES1X_NS1R_6thread17LinearCombinationISK_Li1EffLNS1Y_9ScaleType4KindE0ELNS_15FloatRoundStyleE2ESK_EENS_4gemm15EpilogueDefaultEEEEEvvEEEEvNT_6ParamsE --------------------------
	.section	.text._ZN7cutlass13device_kernelINS_4conv6kernel13ConvUniversalINS1_16ConvProblemShapeILNS1_8OperatorE0ELi2EEENS1_10collective14CollectiveConvINS1_46MainloopSm90TmaGmmaWarpSpecializedImplicitGemmILS5_0ELi14ELi2EN4cute5tupleIJNSA_1CILi1EEESD_SD_EEENS1_36KernelImplicitTmaWarpSpecializedSm90ELi1EEENSB_IJNSC_ILi64EEESH_NSB_IJSH_EEEEEENS_6half_tESK_NSA_8TiledMMAINSA_8MMA_AtomIJNSA_4SM904GMMA25MMA_64x64x16_F32F16F16_SSILNSO_5MajorE0ELSQ_0ELNSO_7ScaleInE1ELSR_1EEEEEENSA_6LayoutISE_NSB_IJNSC_ILi0EEESV_SV_EEEEENSB_IJNSA_10UnderscoreESY_SY_EEEEENS7_6detail26Sm90ImplicitGemmTileTraitsINSA_20SM90_TMA_LOAD_IM2COLENSA_14ComposedLayoutINSA_7SwizzleILi3ELi4ELi3EEENSA_18smem_ptr_flag_bitsILi16EEENSU_INSB_IJNSB_IJNSC_ILi8EEES19_EEENSB_IJSH_SD_EEENSB_IJSD_NSC_ILi14EEEEEEEEENSB_IJNSB_IJSH_NSC_ILi512EEEEEENSB_IJSD_SV_EEENSB_IJSV_NSC_ILi4096EEEEEEEEEEEEEvEENS12_INSA_13SM90_TMA_LOADES1M_vEEEENS_8epilogue10collective6detail29Sm90TmaWarpSpecializedAdapterINS1S_15DefaultEpilogueISK_NSB_IJNSB_IJlllEEESD_SV_EEES1X_NS1R_6thread17LinearCombinationISK_Li1EffLNS1Y_9ScaleType4KindE0ELNS_15FloatRoundStyleE2ESK_EENS_4gemm15EpilogueDefaultEEEEEvvEEEEvNT_6ParamsE,"ax",@progbits
	.align	128
.text._ZN7cutlass13device_kernelINS_4conv6kernel13ConvUniversalINS1_16ConvProblemShapeILNS1_8OperatorE0ELi2EEENS1_10collective14CollectiveConvINS1_46MainloopSm90TmaGmmaWarpSpecializedImplicitGemmILS5_0ELi14ELi2EN4cute5tupleIJNSA_1CILi1EEESD_SD_EEENS1_36KernelImplicitTmaWarpSpecializedSm90ELi1EEENSB_IJNSC_ILi64EEESH_NSB_IJSH_EEEEEENS_6half_tESK_NSA_8TiledMMAINSA_8MMA_AtomIJNSA_4SM904GMMA25MMA_64x64x16_F32F16F16_SSILNSO_5MajorE0ELSQ_0ELNSO_7ScaleInE1ELSR_1EEEEEENSA_6LayoutISE_NSB_IJNSC_ILi0EEESV_SV_EEEEENSB_IJNSA_10UnderscoreESY_SY_EEEEENS7_6detail26Sm90ImplicitGemmTileTraitsINSA_20SM90_TMA_LOAD_IM2COLENSA_14ComposedLayoutINSA_7SwizzleILi3ELi4ELi3EEENSA_18smem_ptr_flag_bitsILi16EEENSU_INSB_IJNSB_IJNSC_ILi8EEES19_EEENSB_IJSH_SD_EEENSB_IJSD_NSC_ILi14EEEEEEEEENSB_IJNSB_IJSH_NSC_ILi512EEEEEENSB_IJSD_SV_EEENSB_IJSV_NSC_ILi4096EEEEEEEEEEEEEvEENS12_INSA_13SM90_TMA_LOADES1M_vEEEENS_8epilogue10collective6detail29Sm90TmaWarpSpecializedAdapterINS1S_15DefaultEpilogueISK_NSB_IJNSB_IJlllEEESD_SV_EEES1X_NS1R_6thread17LinearCombinationISK_Li1EffLNS1Y_9ScaleType4KindE0ELNS_15FloatRoundStyleE2ESK_EENS_4gemm15EpilogueDefaultEEEEEvvEEEEvNT_6ParamsE:
        .type           _ZN7cutlass13device_kernelINS_4conv6kernel13ConvUniversalINS1_16ConvProblemShapeILNS1_8OperatorE0ELi2EEENS1_10collective14CollectiveConvINS1_46MainloopSm90TmaGmmaWarpSpecializedImplicitGemmILS5_0ELi14ELi2EN4cute5tupleIJNSA_1CILi1EEESD_SD_EEENS1_36KernelImplicitTmaWarpSpecializedSm90ELi1EEENSB_IJNSC_ILi64EEESH_NSB_IJSH_EEEEEENS_6half_tESK_NSA_8TiledMMAINSA_8MMA_AtomIJNSA_4SM904GMMA25MMA_64x64x16_F32F16F16_SSILNSO_5MajorE0ELSQ_0ELNSO_7ScaleInE1ELSR_1EEEEEENSA_6LayoutISE_NSB_IJNSC_ILi0EEESV_SV_EEEEENSB_IJNSA_10UnderscoreESY_SY_EEEEENS7_6detail26Sm90ImplicitGemmTileTraitsINSA_20SM90_TMA_LOAD_IM2COLENSA_14ComposedLayoutINSA_7SwizzleILi3ELi4ELi3EEENSA_18smem_ptr_flag_bitsILi16EEENSU_INSB_IJNSB_IJNSC_ILi8EEES19_EEENSB_IJSH_SD_EEENSB_IJSD_NSC_ILi14EEEEEEEEENSB_IJNSB_IJSH_NSC_ILi512EEEEEENSB_IJSD_SV_EEENSB_IJSV_NSC_ILi4096EEEEEEEEEEEEEvEENS12_INSA_13SM90_TMA_LOADES1M_vEEEENS_8epilogue10collective6detail29Sm90TmaWarpSpecializedAdapterINS1S_15DefaultEpilogueISK_NSB_IJNSB_IJlllEEESD_SV_EEES1X_NS1R_6thread17LinearCombinationISK_Li1EffLNS1Y_9ScaleType4KindE0ELNS_15FloatRoundStyleE2ESK_EENS_4gemm15EpilogueDefaultEEEEEvvEEEEvNT_6ParamsE,@function
        .size           _ZN7cutlass13device_kernelINS_4conv6kernel13ConvUniversalINS1_16ConvProblemShapeILNS1_8OperatorE0ELi2EEENS1_10collective14CollectiveConvINS1_46MainloopSm90TmaGmmaWarpSpecializedImplicitGemmILS5_0ELi14ELi2EN4cute5tupleIJNSA_1CILi1EEESD_SD_EEENS1_36KernelImplicitTmaWarpSpecializedSm90ELi1EEENSB_IJNSC_ILi64EEESH_NSB_IJSH_EEEEEENS_6half_tESK_NSA_8TiledMMAINSA_8MMA_AtomIJNSA_4SM904GMMA25MMA_64x64x16_F32F16F16_SSILNSO_5MajorE0ELSQ_0ELNSO_7ScaleInE1ELSR_1EEEEEENSA_6LayoutISE_NSB_IJNSC_ILi0EEESV_SV_EEEEENSB_IJNSA_10UnderscoreESY_SY_EEEEENS7_6detail26Sm90ImplicitGemmTileTraitsINSA_20SM90_TMA_LOAD_IM2COLENSA_14ComposedLayoutINSA_7SwizzleILi3ELi4ELi3EEENSA_18smem_ptr_flag_bitsILi16EEENSU_INSB_IJNSB_IJNSC_ILi8EEES19_EEENSB_IJSH_SD_EEENSB_IJSD_NSC_ILi14EEEEEEEEENSB_IJNSB_IJSH_NSC_ILi512EEEEEENSB_IJSD_SV_EEENSB_IJSV_NSC_ILi4096EEEEEEEEEEEEEvEENS12_INSA_13SM90_TMA_LOADES1M_vEEEENS_8epilogue10collective6detail29Sm90TmaWarpSpecializedAdapterINS1S_15DefaultEpilogueISK_NSB_IJNSB_IJlllEEESD_SV_EEES1X_NS1R_6thread17LinearCombinationISK_Li1EffLNS1Y_9ScaleType4KindE0ELNS_15FloatRoundStyleE2ESK_EENS_4gemm15EpilogueDefaultEEEEEvvEEEEvNT_6ParamsE,(.L_x_106 - _ZN7cutlass13device_kernelINS_4conv6kernel13ConvUniversalINS1_16ConvProblemShapeILNS1_8OperatorE0ELi2EEENS1_10collective14CollectiveConvINS1_46MainloopSm90TmaGmmaWarpSpecializedImplicitGemmILS5_0ELi14ELi2EN4cute5tupleIJNSA_1CILi1EEESD_SD_EEENS1_36KernelImplicitTmaWarpSpecializedSm90ELi1EEENSB_IJNSC_ILi64EEESH_NSB_IJSH_EEEEEENS_6half_tESK_NSA_8TiledMMAINSA_8MMA_AtomIJNSA_4SM904GMMA25MMA_64x64x16_F32F16F16_SSILNSO_5MajorE0ELSQ_0ELNSO_7ScaleInE1ELSR_1EEEEEENSA_6LayoutISE_NSB_IJNSC_ILi0EEESV_SV_EEEEENSB_IJNSA_10UnderscoreESY_SY_EEEEENS7_6detail26Sm90ImplicitGemmTileTraitsINSA_20SM90_TMA_LOAD_IM2COLENSA_14ComposedLayoutINSA_7SwizzleILi3ELi4ELi3EEENSA_18smem_ptr_flag_bitsILi16EEENSU_INSB_IJNSB_IJNSC_ILi8EEES19_EEENSB_IJSH_SD_EEENSB_IJSD_NSC_ILi14EEEEEEEEENSB_IJNSB_IJSH_NSC_ILi512EEEEEENSB_IJSD_SV_EEENSB_IJSV_NSC_ILi4096EEEEEEEEEEEEEvEENS12_INSA_13SM90_TMA_LOADES1M_vEEEENS_8epilogue10collective6detail29Sm90TmaWarpSpecializedAdapterINS1S_15DefaultEpilogueISK_NSB_IJNSB_IJlllEEESD_SV_EEES1X_NS1R_6thread17LinearCombinationISK_Li1EffLNS1Y_9ScaleType4KindE0ELNS_15FloatRoundStyleE2ESK_EENS_4gemm15EpilogueDefaultEEEEEvvEEEEvNT_6ParamsE)
        .other          _ZN7cutlass13device_kernelINS_4conv6kernel13ConvUniversalINS1_16ConvProblemShapeILNS1_8OperatorE0ELi2EEENS1_10collective14CollectiveConvINS1_46MainloopSm90TmaGmmaWarpSpecializedImplicitGemmILS5_0ELi14ELi2EN4cute5tupleIJNSA_1CILi1EEESD_SD_EEENS1_36KernelImplicitTmaWarpSpecializedSm90ELi1EEENSB_IJNSC_ILi64EEESH_NSB_IJSH_EEEEEENS_6half_tESK_NSA_8TiledMMAINSA_8MMA_AtomIJNSA_4SM904GMMA25MMA_64x64x16_F32F16F16_SSILNSO_5MajorE0ELSQ_0ELNSO_7ScaleInE1ELSR_1EEEEEENSA_6LayoutISE_NSB_IJNSC_ILi0EEESV_SV_EEEEENSB_IJNSA_10UnderscoreESY_SY_EEEEENS7_6detail26Sm90ImplicitGemmTileTraitsINSA_20SM90_TMA_LOAD_IM2COLENSA_14ComposedLayoutINSA_7SwizzleILi3ELi4ELi3EEENSA_18smem_ptr_flag_bitsILi16EEENSU_INSB_IJNSB_IJNSC_ILi8EEES19_EEENSB_IJSH_SD_EEENSB_IJSD_NSC_ILi14EEEEEEEEENSB_IJNSB_IJSH_NSC_ILi512EEEEEENSB_IJSD_SV_EEENSB_IJSV_NSC_ILi4096EEEEEEEEEEEEEvEENS12_INSA_13SM90_TMA_LOADES1M_vEEEENS_8epilogue10collective6detail29Sm90TmaWarpSpecializedAdapterINS1S_15DefaultEpilogueISK_NSB_IJNSB_IJlllEEESD_SV_EEES1X_NS1R_6thread17LinearCombinationISK_Li1EffLNS1Y_9ScaleType4KindE0ELNS_15FloatRoundStyleE2ESK_EENS_4gemm15EpilogueDefaultEEEEEvvEEEEvNT_6ParamsE,@"STO_CUDA_ENTRY STV_DEFAULT"
_ZN7cutlass13device_kernelINS_4conv6kernel13ConvUniversalINS1_16ConvProblemShapeILNS1_8OperatorE0ELi2EEENS1_10collective14CollectiveConvINS1_46MainloopSm90TmaGmmaWarpSpecializedImplicitGemmILS5_0ELi14ELi2EN4cute5tupleIJNSA_1CILi1EEESD_SD_EEENS1_36KernelImplicitTmaWarpSpecializedSm90ELi1EEENSB_IJNSC_ILi64EEESH_NSB_IJSH_EEEEEENS_6half_tESK_NSA_8TiledMMAINSA_8MMA_AtomIJNSA_4SM904GMMA25MMA_64x64x16_F32F16F16_SSILNSO_5MajorE0ELSQ_0ELNSO_7ScaleInE1ELSR_1EEEEEENSA_6LayoutISE_NSB_IJNSC_ILi0EEESV_SV_EEEEENSB_IJNSA_10UnderscoreESY_SY_EEEEENS7_6detail26Sm90ImplicitGemmTileTraitsINSA_20SM90_TMA_LOAD_IM2COLENSA_14ComposedLayoutINSA_7SwizzleILi3ELi4ELi3EEENSA_18smem_ptr_flag_bitsILi16EEENSU_INSB_IJNSB_IJNSC_ILi8EEES19_EEENSB_IJSH_SD_EEENSB_IJSD_NSC_ILi14EEEEEEEEENSB_IJNSB_IJSH_NSC_ILi512EEEEEENSB_IJSD_SV_EEENSB_IJSV_NSC_ILi4096EEEEEEEEEEEEEvEENS12_INSA_13SM90_TMA_LOADES1M_vEEEENS_8epilogue10collective6detail29Sm90TmaWarpSpecializedAdapterINS1S_15DefaultEpilogueISK_NSB_IJNSB_IJlllEEESD_SV_EEES1X_NS1R_6thread17LinearCombinationISK_Li1EffLNS1Y_9ScaleType4KindE0ELNS_15FloatRoundStyleE2ESK_EENS_4gemm15EpilogueDefaultEEEEEvvEEEEvNT_6ParamsE:
[----:B------:R-:W-:Y:S01]  /*0000*/  LDC R1, c[0x0][0x28] ;  /* 0x00000a00ff017b82 */ /* 0x000fe20000000800 */
[----:B------:R-:W0:Y:S01]  /*0010*/  S2R R8, SR_TID.X ;  /* 0x0000000000087919 */ /* 0x000e220000002100 */
[----:B------:R-:W-:Y:S01]  /*0020*/  ELECT P0, URZ, PT ;  /* 0x00000000003f782f */ /* 0x000fe20003800000 */
[----:B------:R-:W-:Y:S01]  /*0030*/  BSSY B0, `(.L_x_0) ;  /* 0x000000f000007945 */ /* 0x000fe20003800000 */
[--C-:B0-----:R-:W-:Y:S02]  /*0040*/  SHF.R.U32.HI R0, RZ, 0x5, R8.reuse ;  /* 0x00000005ff007819 */ /* 0x101fe40000011608 */
[----:B------:R-:W-:-:S03]  /*0050*/  SHF.R.U32.HI R3, RZ, 0x7, R8 ;  /* 0x00000007ff037819 */ /* 0x000fc60000011608 */
[----:B------:R-:W0:Y:S04]  /*0060*/  SHFL.IDX PT, R2, R0, RZ, 0x1f ;  /* 0x00001fff00027589 */ /* 0x000e2800000e0000 */
[----:B------:R1:W2:Y:S01]  /*0070*/  SHFL.IDX PT, R7, R3, RZ, 0x1f ;  /* 0x00001fff03077589 */ /* 0x0002a200000e0000 */
[----:B0-----:R-:W-:-:S13]  /*0080*/  ISETP.NE.OR P0, PT, R2, RZ, !P0 ;  /* 0x000000ff0200720c */ /* 0x001fda0004705670 */
[----:B-12---:R-:W-:Y:S05]  /*0090*/  @P0 BRA `(.L_x_1) ;  /* 0x0000000000200947 */ /* 0x006fea0003800000 */
[----:B------:R-:W-:Y:S02]  /*00a0*/  ULDC.64 UR4, c[0x0][0x198] ;  /* 0x0000660000047ab9 */ /* 0x000fe40000000a00 */
[----:B------:R-:W-:Y:S02]  /*00b0*/  UIADD3 UR6, UP0, UR4, 0xf0, URZ ;  /* 0x000000f004067890 */ /* 0x000fe4000ff1e03f */
[----:B------:R-:W-:Y:S02]  /*00c0*/  UIADD3 UR4, UP1, UR4, 0x1f0, URZ ;  /* 0x000001f004047890 */ /* 0x000fe4000ff3e03f */
[----:B------:R-:W-:Y:S02]  /*00d0*/  UIADD3.X UR7, URZ, UR5, URZ, UP0, !UPT ;  /* 0x000000053f077290 */ /* 0x000fe400087fe43f */
[----:B------:R-:W-:-:S07]  /*00e0*/  UIADD3.X UR5, URZ, UR5, URZ, UP1, !UPT ;  /* 0x000000053f057290 */ /* 0x000fce0008ffe43f */
[----:B------:R0:W-:Y:S02]  /*00f0*/  UTMACCTL.PF [UR6] ;  /* 0x00000000060079b9 */ /* 0x0001e40008040000 */
[----:B------:R0:W-:Y:S02]  /*0100*/  UTMACCTL.PF [UR4] ;  /* 0x00000000040079b9 */ /* 0x0001e40008040000 */
[----:B0-----:R-:W-:Y:S01]  /*0110*/  NOP ;  /* 0x0000000000007918 */ /* 0x001fe20000000000 */
.L_x_1:
[----:B------:R-:W-:Y:S05]  /*0120*/  BSYNC B0 ;  /* 0x0000000000007941 */ /* 0x000fea0003800000 */
.L_x_0:
[----:B------:R-:W0:Y:S01]  /*0130*/  SHFL.IDX PT, R0, R0, RZ, 0x1f ;  /* 0x00001fff00007589 */ /* 0x000e2200000e0000 */
[----:B------:R-:W-:-:S04]  /*0140*/  SHF.R.S32.HI R3, RZ, 0x1f, R2 ;  /* 0x0000001fff037819 */ /* 0x000fc80000011402 */
[----:B------:R-:W-:Y:S02]  /*0150*/  LEA.HI R3, R3, R2, RZ, 0x2 ;  /* 0x0000000203037211 */ /* 0x000fe400078f10ff */
[----:B0-----:R-:W-:-:S13]  /*0160*/  ISETP.NE.AND P0, PT, R0, RZ, PT ;  /* 0x000000ff0000720c */ /* 0x001fda0003f05270 */
[----:B------:R-:W-:Y:S05]  /*0170*/  @P0 BRA `(.L_x_2) ;  /* 0x0000000000b40947 */ /* 0x000fea0003800000 */
[----:B------:R-:W-:Y:S01]  /*0180*/  ELECT P0, URZ, PT ;  /* 0x00000000003f782f */ /* 0x000fe20003800000 */
[----:B------:R-:W-:-:S12]  /*0190*/  BSSY B0, `(.L_x_2) ;  /* 0x000002b000007945 */ /* 0x000fd80003800000 */
[----:B------:R-:W-:Y:S05]  /*01a0*/  @!P0 BRA `(.L_x_3) ;  /* 0x0000000000a48947 */ /* 0x000fea0003800000 */
[----:B------:R-:W0:Y:S01]  /*01b0*/  S2UR UR8, SR_CgaCtaId ;  /* 0x00000000000879c3 */ /* 0x000e220000008800 */
[----:B------:R-:W-:Y:S01]  /*01c0*/  UMOV UR4, 0x400 ;  /* 0x0000040000047882 */ /* 0x000fe20000000000 */
[----:B------:R-:W-:Y:S01]  /*01d0*/  UMOV UR5, 0x1 ;  /* 0x0000000100057882 */ /* 0x000fe20000000000 */
[----:B------:R-:W-:Y:S02]  /*01e0*/  UMOV UR6, 0x80 ;  /* 0x0000008000067882 */ /* 0x000fe40000000000 */
[----:B------:R-:W-:-:S04]  /*01f0*/  UIADD3 UR6, -UR6, 0x100000, URZ ;  /* 0x0010000006067890 */ /* 0x000fc8000fffe13f */
[----:B------:R-:W-:Y:S02]  /*0200*/  USHF.L.U32 UR7, UR6, 0xb, URZ ;  /* 0x0000000b06077899 */ /* 0x000fe4000800063f */
[----:B------:R-:W-:Y:S02]  /*0210*/  USHF.L.U32 UR6, UR6, 0x1, URZ ;  /* 0x0000000106067899 */ /* 0x000fe4000800063f */
[----:B0-----:R-:W-:Y:S02]  /*0220*/  ULEA UR8, UR8, UR4, 0x18 ;  /* 0x0000000408087291 */ /* 0x001fe4000f8ec03f */
[----:B------:R-:W-:-:S04]  /*0230*/  UIADD3 UR4, -UR5, 0x100000, URZ ;  /* 0x0010000005047890 */ /* 0x000fc8000fffe13f */
[----:B------:R-:W-:Y:S02]  /*0240*/  USHF.L.U32 UR5, UR4, 0xb, URZ ;  /* 0x0000000b04057899 */ /* 0x000fe4000800063f */
[----:B------:R-:W-:Y:S01]  /*0250*/  USHF.L.U32 UR4, UR4, 0x1, URZ ;  /* 0x0000000104047899 */ /* 0x000fe2000800063f */
[----:B------:R-:W0:Y:S11]  /*0260*/  FENCE.VIEW.ASYNC.S ;  /* 0x00000000000073c6 */ /* 0x000e360000000000 */
[----:B0-----:R0:W1:Y:S01]  /*0270*/  SYNCS.EXCH.64 URZ, [UR8+0x38000], UR4 ;  /* 0x03800004083f75b2 */ /* 0x0010620008000100 */
[----:B------:R0:W2:Y:S01]  /*0280*/  SYNCS.EXCH.64 URZ, [UR8+0x38070], UR6 ;  /* 0x03807006083f75b2 */ /* 0x0000a20008000100 */
[----:B------:R0:W3:Y:S01]  /*0290*/  SYNCS.EXCH.64 URZ, [UR8+0x38008], UR4 ;  /* 0x03800804083f75b2 */ /* 0x0000e20008000100 */
[----:B------:R0:W4:Y:S01]  /*02a0*/  SYNCS.EXCH.64 URZ, [UR8+0x38078], UR6 ;  /* 0x03807806083f75b2 */ /* 0x0001220008000100 */
[----:B------:R0:W0:Y:S01]  /*02b0*/  SYNCS.EXCH.64 URZ, [UR8+0x38010], UR4 ;  /* 0x03801004083f75b2 */ /* 0x0000220008000100 */
        /* <DEDUP_REMOVED lines=23> */
[----:B-1234-:R-:W-:Y:S01]  /*0430*/  NOP ;  /* 0x0000000000007918 */ /* 0x01efe20000000000 */
.L_x_3:
[----:B0-----:R-:W-:Y:S05]  /*0440*/  BSYNC B0 ;  /* 0x0000000000007941 */ /* 0x001fea0003800000 */
.L_x_2:
[----:B------:R-:W-:Y:S01]  /*0450*/  ULDC.64 UR4, c[0x0][0x598] ;  /* 0x0001660000047ab9 */ /* 0x000fe20000000a00 */
[----:B------:R-:W-:Y:S01]  /*0460*/  LOP3.LUT R3, R3, 0xfffffffc, RZ, 0xc0, !PT ;  /* 0xfffffffc03037812 */ /* 0x000fe200078ec0ff */
[----:B------:R-:W-:Y:S01]  /*0470*/  NOP ;  /* 0x0000000000007918 */ /* 0x000fe20000000000 */
[----:B------:R-:W-:Y:S01]  /*0480*/  ISETP.NE.U32.AND P0, PT, RZ, UR4, PT ;  /* 0x00000004ff007c0c */ /* 0x000fe2000bf05070 */
[----:B------:R-:W-:Y:S01]  /*0490*/  NOP ;  /* 0x0000000000007918 */ /* 0x000fe20000000000 */
[----:B------:R-:W-:Y:S01]  /*04a0*/  BAR.SYNC.DEFER_BLOCKING 0x0 ;  /* 0x0000000000007b1d */ /* 0x000fe20000010000 */
[----:B------:R-:W-:Y:S01]  /*04b0*/  IMAD.IADD R6, R2, 0x1, -R3 ;  /* 0x0000000102067824 */ /* 0x000fe200078e0a03 */
[----:B------:R-:W-:Y:S02]  /*04c0*/  ISETP.NE.AND.EX P0, PT, RZ, UR5, PT, P0 ;  /* 0x00000005ff007c0c */ /* 0x000fe4000bf05300 */
[C---:B------:R-:W-:Y:S02]  /*04d0*/  ISETP.NE.AND P2, PT, R7.reuse, 0x1, PT ;  /* 0x000000010700780c */ /* 0x040fe40003f45270 */
[----:B------:R-:W-:Y:S01]  /*04e0*/  LOP3.LUT P1, RZ, R7, R6, RZ, 0xfc, !PT ;  /* 0x0000000607ff7212 */ /* 0x000fe2000782fcff */
[----:B------:R-:W-:-:S03]  /*04f0*/  ULDC.64 UR12, c[0x0][0x208] ;  /* 0x00008200000c7ab9 */ /* 0x000fc60000000a00 */
[----:B------:R-:W-:-:S04]  /*0500*/  SEL R3, RZ, 0x1, P1 ;  /* 0x00000001ff037807 */ /* 0x000fc80000800000 */
[----:B------:R-:W-:Y:S01]  /*0510*/  SEL R3, R3, 0x2, P2 ;  /* 0x0000000203037807 */ /* 0x000fe20001000000 */
[----:B------:R-:W-:Y:S06]  /*0520*/  @!P0 BRA `(.L_x_4) ;  /* 0x00000000001c8947 */ /* 0x000fec0003800000 */
[----:B------:R-:W0:Y:S02]  /*0530*/  LDC.64 R4, c[0x0][0x598] ;  /* 0x00016600ff047b82 */ /* 0x000e240000000a00 */
[----:B0-----:R-:W2:Y:S02]  /*0540*/  LDG.E.64 R4, desc[UR12][R4.64] ;  /* 0x0000000c04047981 */ /* 0x001ea4000c1e1b00 */
[----:B--2---:R-:W-:-:S04]  /*0550*/  ISETP.NE.U32.AND P0, PT, R4, RZ, PT ;  /* 0x000000ff0400720c */ /* 0x004fc80003f05070 */
[----:B------:R-:W-:-:S13]  /*0560*/  ISETP.NE.AND.EX P0, PT, R5, RZ, PT, P0 ;  /* 0x000000ff0500720c */ /* 0x000fda0003f05300 */
[----:B------:R-:W-:Y:S05]  /*0570*/  @!P0 BRA `(.L_x_4) ;  /* 0x0000000000088947 */ /* 0x000fea0003800000 */
[----:B------:R2:W5:Y:S01]  /*0580*/  LD.E R0, desc[UR12][R4.64] ;  /* 0x0000000c04007980 */ /* 0x000562000c101900 */
[----:B------:R-:W-:Y:S05]  /*0590*/  BRA `(.L_x_5) ;  /* 0x0000000000207947 */ /* 0x000fea0003800000 */
.L_x_4:
[----:B------:R-:W-:Y:S02]  /*05a0*/  ULDC.64 UR4, c[0x0][0x588] ;  /* 0x0001620000047ab9 */ /* 0x000fe40000000a00 */
[----:B------:R-:W-:-:S04]  /*05b0*/  ISETP.NE.U32.AND P0, PT, RZ, UR4, PT ;  /* 0x00000004ff007c0c */ /* 0x000fc8000bf05070 */
[----:B------:R-:W-:-:S13]  /*05c0*/  ISETP.NE.AND.EX P0, PT, RZ, UR5, PT, P0 ;  /* 0x00000005ff007c0c */ /* 0x000fda000bf05300 */
[----:B------:R-:W-:Y:S05]  /*05d0*/  @!P0 BRA `(.L_x_6) ;  /* 0x00000000000c8947 */ /* 0x000fea0003800000 */
[----:B------:R-:W0:Y:S02]  /*05e0*/  LDC.64 R4, c[0x0][0x588] ;  /* 0x00016200ff047b82 */ /* 0x000e240000000a00 */
[----:B0-----:R0:W5:Y:S01]  /*05f0*/  LDG.E R0, desc[UR12][R4.64] ;  /* 0x0000000c04007981 */ /* 0x001162000c1e1900 */
[----:B------:R-:W-:Y:S05]  /*0600*/  BRA `(.L_x_5) ;  /* 0x0000000000047947 */ /* 0x000fea0003800000 */
.L_x_6:
[----:B------:R-:W1:Y:S02]  /*0610*/  LDC R0, c[0x0][0x580] ;  /* 0x00016000ff007b82 */ /* 0x000e640000000800 */
.L_x_5:
[----:B------:R-:W-:Y:S02]  /*0620*/  ULDC.64 UR4, c[0x0][0x5a0] ;  /* 0x0001680000047ab9 */ /* 0x000fe40000000a00 */
[----:B------:R-:W-:-:S04]  /*0630*/  ISETP.NE.U32.AND P0, PT, RZ, UR4, PT ;  /* 0x00000004ff007c0c */ /* 0x000fc8000bf05070 */
[----:B------:R-:W-:-:S13]  /*0640*/  ISETP.NE.AND.EX P0, PT, RZ, UR5, PT, P0 ;  /* 0x00000005ff007c0c */ /* 0x000fda000bf05300 */
[----:B------:R-:W-:Y:S05]  /*0650*/  @!P0 BRA `(.L_x_7) ;  /* 0x00000000001c8947 */ /* 0x000fea0003800000 */
[----:B0-2---:R-:W0:Y:S02]  /*0660*/  LDC.64 R4, c[0x0][0x5a0] ;  /* 0x00016800ff047b82 */ /* 0x005e240000000a00 */
[----:B0-----:R-:W2:Y:S02]  /*0670*/  LDG.E.64 R4, desc[UR12][R4.64] ;  /* 0x0000000c04047981 */ /* 0x001ea4000c1e1b00 */
[----:B--2---:R-:W-:-:S04]  /*0680*/  ISETP.NE.U32.AND P0, PT, R4, RZ, PT ;  /* 0x000000ff0400720c */ /* 0x004fc80003f05070 */
[----:B------:R-:W-:-:S13]  /*0690*/  ISETP.NE.AND.EX P0, PT, R5, RZ, PT, P0 ;  /* 0x000000ff0500720c */ /* 0x000fda0003f05300 */
[----:B------:R-:W-:Y:S05]  /*06a0*/  @!P0 BRA `(.L_x_7) ;  /* 0x0000000000088947 */ /* 0x000fea0003800000 */
[----:B------:R0:W5:Y:S01]  /*06b0*/  LD.E R2, desc[UR12][R4.64] ;  /* 0x0000000c04027980 */ /* 0x000162000c101900 */
[----:B------:R-:W-:Y:S05]  /*06c0*/  BRA `(.L_x_8) ;  /* 0x0000000000207947 */ /* 0x000fea0003800000 */
.L_x_7:
[----:B------:R-:W-:Y:S02]  /*06d0*/  ULDC.64 UR4, c[0x0][0x590] ;  /* 0x0001640000047ab9 */ /* 0x000fe40000000a00 */
[----:B------:R-:W-:-:S04]  /*06e0*/  ISETP.NE.U32.AND P0, PT, RZ, UR4, PT ;  /* 0x00000004ff007c0c */ /* 0x000fc8000bf05070 */
[----:B------:R-:W-:-:S13]  /*06f0*/  ISETP.NE.AND.EX P0, PT, RZ, UR5, PT, P0 ;  /* 0x00000005ff007c0c */ /* 0x000fda000bf05300 */
[----:B------:R-:W-:Y:S05]  /*0700*/  @!P0 BRA `(.L_x_9) ;  /* 0x00000000000c8947 */ /* 0x000fea0003800000 */
[----:B0-2---:R-:W0:Y:S02]  /*0710*/  LDC.64 R4, c[0x0][0x590] ;  /* 0x00016400ff047b82 */ /* 0x005e240000000a00 */
[----:B0-----:R4:W5:Y:S01]  /*0720*/  LDG.E R2, desc[UR12][R4.64] ;  /* 0x0000000c04027981 */ /* 0x001962000c1e1900 */
[----:B------:R-:W-:Y:S05]  /*0730*/  BRA `(.L_x_8) ;  /* 0x0000000000047947 */ /* 0x000fea0003800000 */
.L_x_9:
[----:B------:R-:W3:Y:S02]  /*0740*/  LDC R2, c[0x0][0x584] ;  /* 0x00016100ff027b82 */ /* 0x000ee40000000800 */
.L_x_8:
[----:B0-2-4-:R-:W0:Y:S01]  /*0750*/  LDC R4, c[0x0][0x3c4] ;  /* 0x0000f100ff047b82 */ /* 0x015e220000000800 */
[----:B------:R-:W-:-:S07]  /*0760*/  ISETP.NE.AND P0, PT, R7, RZ, PT ;  /* 0x000000ff0700720c */ /* 0x000fce0003f05270 */
[----:B------:R-:W2:Y:S01]  /*0770*/  LDC.64 R10, c[0x0][0x3c8] ;  /* 0x0000f200ff0a7b82 */ /* 0x000ea20000000a00 */
[----:B0-----:R-:W-:-:S05]  /*0780*/  VIADD R4, R4, 0x3f ;  /* 0x0000003f04047836 */ /* 0x001fca0000000000 */
[----:B------:R-:W-:-:S04]  /*0790*/  SHF.R.S32.HI R5, RZ, 0x1f, R4 ;  /* 0x0000001fff057819 */ /* 0x000fc80000011404 */
[----:B------:R-:W-:-:S04]  /*07a0*/  LEA.HI R5, R5, R4, RZ, 0x6 ;  /* 0x0000000405057211 */ /* 0x000fc800078f30ff */
[----:B------:R-:W-:-:S05]  /*07b0*/  SHF.R.S32.HI R5, RZ, 0x6, R5 ;  /* 0x00000006ff057819 */ /* 0x000fca0000011405 */
[----:B--2---:R-:W-:-:S04]  /*07c0*/  IMAD R4, R5, R10, RZ ;  /* 0x0000000a05047224 */ /* 0x004fc800078e02ff */
[----:B------:R-:W-:Y:S01]  /*07d0*/  IMAD R4, R4, R11, RZ ;  /* 0x0000000b04047224 */ /* 0x000fe200078e02ff */
[----:B------:R-:W-:Y:S06]  /*07e0*/  @!P0 BRA `(.L_x_10) ;  /* 0x0000002c00e88947 */ /* 0x000fec0003800000 */
[----:B------:R-:W-:-:S13]  /*07f0*/  ISETP.NE.AND P0, PT, R7, 0x1, PT ;  /* 0x000000010700780c */ /* 0x000fda0003f05270 */
[----:B------:R-:W-:Y:S05]  /*0800*/  @P0 EXIT ;  /* 0x000000000000094d */ /* 0x000fea0003800000 */
[----:B------:R-:W-:Y:S01]  /*0810*/  ISETP.GE.AND P0, PT, R4, 0x1, PT ;  /* 0x000000010400780c */ /* 0x000fe20003f06270 */
[----:B------:R-:W-:Y:S01]  /*0820*/  UMOV UR4, URZ ;  /* 0x0000003f00047c82 */ /* 0x000fe20008000000 */
[----:B------:R-:W-:Y:S02]  /*0830*/  CS2R R54, SRZ ;  /* 0x0000000000367805 */ /* 0x000fe4000001ff00 */
[----:B------:R-:W-:Y:S02]  /*0840*/  CS2R R24, SRZ ;  /* 0x0000000000187805 */ /* 0x000fe4000001ff00 */
[----:B------:R-:W-:Y:S02]  /*0850*/  CS2R R26, SRZ ;  /* 0x00000000001a7805 */ /* 0x000fe4000001ff00 */
[----:B------:R-:W-:Y:S02]  /*0860*/  CS2R R28, SRZ ;  /* 0x00000000001c7805 */ /* 0x000fe4000001ff00 */
[----:B------:R-:W-:-:S02]  /*0870*/  CS2R R30, SRZ ;  /* 0x00000000001e7805 */ /* 0x000fc4000001ff00 */
[----:B------:R-:W-:Y:S02]  /*0880*/  CS2R R32, SRZ ;  /* 0x0000000000207805 */ /* 0x000fe4000001ff00 */
        /* <DEDUP_REMOVED lines=9> */
[----:B------:R-:W-:Y:S01]  /*0920*/  CS2R R52, SRZ ;  /* 0x0000000000347805 */ /* 0x000fe2000001ff00 */
[----:B------:R-:W-:Y:S06]  /*0930*/  @!P0 BRA `(.L_x_11) ;  /* 0x0000000000a88947 */ /* 0x000fec0003800000 */
[----:B------:R-:W-:-:S04]  /*0940*/  LOP3.LUT R5, R3, 0x1, RZ, 0xfc, !PT ;  /* 0x0000000103057812 */ /* 0x000fc800078efcff */
[----:B------:R-:W-:-:S13]  /*0950*/  ISETP.NE.AND P0, PT, R5, 0x3, PT ;  /* 0x000000030500780c */ /* 0x000fda0003f05270 */
[----:B------:R-:W-:Y:S05]  /*0960*/  @!P0 BRA `(.L_x_12) ;  /* 0x0000000000048947 */ /* 0x000fea0003800000 */
[----:B------:R-:W-:Y:S01]  /*0970*/  BPT.TRAP 0x1 ;  /* 0x000000040000795c */ /* 0x000fe20000300000 */
.L_x_12:
[----:B------:R-:W0:Y:S01]  /*0980*/  S2UR UR5, SR_CgaCtaId ;  /* 0x00000000000579c3 */ /* 0x000e220000008800 */
[----:B------:R-:W-:Y:S01]  /*0990*/  SHF.L.U32 R5, RZ, 0x1f, RZ ;  /* 0x0000001fff057819 */ /* 0x000fe200000006ff */
[----:B------:R-:W-:Y:S02]  /*09a0*/  UMOV UR4, 0x400 ;  /* 0x0000040000047882 */ /* 0x000fe40000000000 */
[----:B0-----:R-:W-:-:S12]  /*09b0*/  ULEA UR4, UR5, UR4, 0x18 ;  /* 0x0000000405047291 */ /* 0x001fd8000f8ec03f */
.L_x_13:
[----:B0-----:R-:W-:-:S04]  /*09c0*/  IMAD.U32 R6, RZ, RZ, UR4 ;  /* 0x00000004ff067e24 */ /* 0x001fc8000f8e00ff */
[----:B------:R0:W2:Y:S03]  /*09d0*/  SYNCS.PHASECHK.TRANS64.TRYWAIT P0, [R6+URZ+0x38000], R5 ;  /* 0x03800005060075a7 */ /* 0x0000a6000800017f */
[----:B--2---:R-:W-:Y:S05]  /*09e0*/  @!P0 NANOSLEEP.SYNCS 0x989680 ;  /* 0x009896800000895d */ /* 0x004fea0003900000 */
[----:B------:R-:W2:Y:S02]  /*09f0*/  @!P0 SYNCS.PHASECHK.TRANS64 P0, [R6+URZ+0x38000], R5 ;  /* 0x03800005060085a7 */ /* 0x000ea4000800007f */
[----:B--2---:R-:W-:Y:S05]  /*0a00*/  @!P0 BRA `(.L_x_13) ;  /* 0xfffffffc00ec8947 */ /* 0x004fea000383ffff */
[----:B------:R-:W-:Y:S01]  /*0a10*/  UIADD3 UR5, UR4, 0x1c000, URZ ;  /* 0x0001c00004057890 */ /* 0x000fe2000fffe03f */
[----:B------:R-:W-:Y:S01]  /*0a20*/  WARPGROUP.ARRIVE ;  /* 0x00000000000079c5 */ /* 0x000fe20000000000 */
[----:B------:R-:W-:Y:S02]  /*0a30*/  USHF.R.U32.HI UR4, URZ, 0x4, UR4 ;  /* 0x000000043f047899 */ /* 0x000fe40008011604 */
[----:B------:R-:W-:Y:S02]  /*0a40*/  USHF.R.U32.HI UR5, URZ, 0x4, UR5 ;  /* 0x000000043f057899 */ /* 0x000fe40008011605 */
[----:B------:R-:W-:Y:S02]  /*0a50*/  ULOP3.LUT UR4, UR4, 0x3fff, URZ, 0xc0, !UPT ;  /* 0x00003fff04047892 */ /* 0x000fe4000f8ec03f */
[----:B------:R-:W-:Y:S02]  /*0a60*/  ULOP3.LUT UR5, UR5, 0x3fff, URZ, 0xc0, !UPT ;  /* 0x00003fff05057892 */ /* 0x000fe4000f8ec03f */
[----:B------:R-:W-:-:S02]  /*0a70*/  ULOP3.LUT UR9, UR4, 0x10000, URZ, 0xfc, !UPT ;  /* 0x0001000004097892 */ /* 0x000fc4000f8efc3f */
[----:B------:R-:W-:Y:S01]  /*0a80*/  ULOP3.LUT UR8, UR5, 0x10000, URZ, 0xfc, !UPT ;  /* 0x0001000005087892 */ /* 0x000fe2000f8efc3f */
[----:B------:R-:W-:Y:S02]  /*0a90*/  UMOV UR7, 0x40000040 ;  /* 0x4000004000077882 */ /* 0x000fe40000000000 */
[----:B------:R-:W-:Y:S02]  /*0aa0*/  UMOV UR5, 0x40000040 ;  /* 0x4000004000057882 */ /* 0x000fe40000000000 */
[----:B------:R-:W-:Y:S02]  /*0ab0*/  UMOV UR4, UR9 ;  /* 0x0000000900047c82 */ /* 0x000fe40008000000 */
[----:B------:R-:W-:Y:S02]  /*0ac0*/  UMOV UR6, UR8 ;  /* 0x0000000800067c82 */ /* 0x000fe40008000000 */
[----:B------:R-:W-:Y:S01]  /*0ad0*/  HGMMA.64x64x16.F32 R24, gdesc[UR4], RZ, !UPT ;  /* 0x00e00000041879f0 */ /* 0x000fe2000c7008ff */
[----:B------:R-:W-:-:S02]  /*0ae0*/  UIADD3 UR4, UR9, 0x2, URZ ;  /* 0x0000000209047890 */ /* 0x000fc4000fffe03f */
[----:B------:R-:W-:Y:S01]  /*0af0*/  UIADD3 UR6, UR8, 0x2, URZ ;  /* 0x0000000208067890 */ /* 0x000fe2000fffe03f */
[----:B------:R-:W-:Y:S01]  /*0b00*/  UMOV UR5, 0x40000040 ;  /* 0x4000004000057882 */ /* 0x000fe20000000000 */
[----:B------:R-:W-:-:S07]  /*0b10*/  UMOV UR7, 0x40000040 ;  /* 0x4000004000077882 */ /* 0x000fce0000000000 */
[----:B------:R-:W-:Y:S01]  /*0b20*/  HGMMA.64x64x16.F32 R24, gdesc[UR4], R24 ;  /* 0x00e00000041879f0 */ /* 0x000fe20008700818 */
[----:B------:R-:W-:Y:S02]  /*0b30*/  UIADD3 UR4, UR9, 0x4, URZ ;  /* 0x0000000409047890 */ /* 0x000fe4000fffe03f */
        /* <DEDUP_REMOVED lines=8> */
[----:B------:R-:W-:Y:S01]  /*0bc0*/  HGMMA.64x64x16.F32 R24, gdesc[UR4], R24, gsb0 ;  /* 0x00e00000041879f0 */ /* 0x000fe20008000818 */
[----:B------:R-:W-:-:S05]  /*0bd0*/  UMOV UR4, 0x1 ;  /* 0x0000000100047882 */ /* 0x000fca0000000000 */
.L_x_11:
[----:B0-----:R-:W-:-:S05]  /*0be0*/  VIMNMX R5, R4, 0x1, PT ;  /* 0x0000000104057848 */ /* 0x001fca0003fe0100 */
[----:B------:R-:W-:-:S05]  /*0bf0*/  IMAD.IADD R6, R4, 0x1, -R5 ;  /* 0x0000000104067824 */ /* 0x000fca00078e0a05 */
[----:B------:R-:W-:-:S13]  /*0c00*/  ISETP.GE.AND P0, PT, R6, 0x1, PT ;  /* 0x000000010600780c */ /* 0x000fda0003f06270 */
[----:B------:R-:W-:Y:S05]  /*0c10*/  @!P0 BRA `(.L_x_14) ;  /* 0x0000000400188947 */ /* 0x000fea0003800000 */
[----:B------:R-:W0:Y:S01]  /*0c20*/  S2UR UR6, SR_CgaCtaId ;  /* 0x00000000000679c3 */ /* 0x000e220000008800 */
[----:B------:R-:W-:Y:S01]  /*0c30*/  UMOV UR5, 0x400 ;  /* 0x0000040000057882 */ /* 0x000fe20000000000 */
[----:B------:R-:W-:Y:S01]  /*0c40*/  LOP3.LUT R10, R3, 0x1, RZ, 0xfc, !PT ;  /* 0x00000001030a7812 */ /* 0x000fe200078efcff */
[----:B------:R-:W-:Y:S01]  /*0c50*/  IMAD.MOV.U32 R9, RZ, RZ, RZ ;  /* 0x000000ffff097224 */ /* 0x000fe200078e00ff */
[----:B------:R-:W-:Y:S01]  /*0c60*/  UISETP.NE.U32.AND UP0, UPT, UR4, URZ, UPT ;  /* 0x0000003f0400728c */ /* 0x000fe2000bf05070 */
[----:B------:R-:W-:Y:S01]  /*0c70*/  IMAD.MOV.U32 R5, RZ, RZ, R6 ;  /* 0x000000ffff057224 */ /* 0x000fe200078e0006 */
[----:B0-----:R-:W-:-:S04]  /*0c80*/  ULEA UR14, UR6, UR5, 0x18 ;  /* 0x00000005060e7291 */ /* 0x001fc8000f8ec03f */
[----:B------:R-:W-:Y:S02]  /*0c90*/  UIADD3 UR6, UR14, 0x1c000, URZ ;  /* 0x0001c0000e067890 */ /* 0x000fe4000fffe03f */
[----:B------:R-:W-:Y:S02]  /*0ca0*/  USHF.R.U32.HI UR5, URZ, 0x4, UR14 ;  /* 0x000000043f057899 */ /* 0x000fe4000801160e */
[----:B------:R-:W-:Y:S02]  /*0cb0*/  USHF.R.U32.HI UR6, URZ, 0x4, UR6 ;  /* 0x000000043f067899 */ /* 0x000fe40008011606 */
[----:B------:R-:W-:Y:S02]  /*0cc0*/  ULOP3.LUT UR5, UR5, 0x3fff, URZ, 0xc0, !UPT ;  /* 0x00003fff05057892 */ /* 0x000fe4000f8ec03f */
[----:B------:R-:W-:Y:S02]  /*0cd0*/  ULOP3.LUT UR6, UR6, 0x3fff, URZ, 0xc0, !UPT ;  /* 0x00003fff06067892 */ /* 0x000fe4000f8ec03f */
[----:B------:R-:W-:-:S02]  /*0ce0*/  ULOP3.LUT UR15, UR5, 0x10000, URZ, 0xfc, !UPT ;  /* 0x00010000050f7892 */ /* 0x000fc4000f8efc3f */
[----:B------:R-:W-:Y:S01]  /*0cf0*/  ULOP3.LUT UR16, UR6, 0x10000, URZ, 0xfc, !UPT ;  /* 0x0001000006107892 */ /* 0x000fe2000f8efc3f */
[----:B------:R-:W-:-:S11]  /*0d00*/  UMOV UR5, URZ ;  /* 0x0000003f00057c82 */ /* 0x000fd60008000000 */
.L_x_19:
[----:B------:R-:W-:-:S13]  /*0d10*/  ISETP.NE.AND P1, PT, R10, 0x3, PT ;  /* 0x000000030a00780c */ /* 0x000fda0003f25270 */
[----:B0-----:R-:W-:Y:S05]  /*0d20*/  @!P1 BRA `(.L_x_15) ;  /* 0x0000000000049947 */ /* 0x001fea0003800000 */
[----:B------:R-:W-:Y:S01]  /*0d30*/  BPT.TRAP 0x1 ;  /* 0x000000040000795c */ /* 0x000fe20000300000 */
.L_x_15:
[----:B------:R-:W-:Y:S01]  /*0d40*/  SHF.L.U32 R7, R9, 0x1f, RZ ;  /* 0x0000001f09077819 */ /* 0x000fe200000006ff */
[----:B------:R-:W-:-:S12]  /*0d50*/  ULEA UR6, UR4, UR14, 0x3 ;  /* 0x0000000e04067291 */ /* 0x000fd8000f8e183f */
.L_x_16:
[----:B0-----:R-:W-:-:S04]  /*0d60*/  IMAD.U32 R8, RZ, RZ, UR6 ;  /* 0x00000006ff087e24 */ /* 0x001fc8000f8e00ff */
[----:B------:R0:W2:Y:S03]  /*0d70*/  SYNCS.PHASECHK.TRANS64.TRYWAIT P0, [R8+URZ+0x38000], R7 ;  /* 0x03800007080075a7 */ /* 0x0000a6000800017f */
[----:B--2---:R-:W-:Y:S05]  /*0d80*/  @!P0 NANOSLEEP.SYNCS 0x989680 ;  /* 0x009896800000895d */ /* 0x004fea0003900000 */
[----:B------:R-:W2:Y:S02]  /*0d90*/  @!P0 SYNCS.PHASECHK.TRANS64 P0, [R8+URZ+0x38000], R7 ;  /* 0x03800007080085a7 */ /* 0x000ea4000800007f */
[----:B--2---:R-:W-:Y:S05]  /*0da0*/  @!P0 BRA `(.L_x_16) ;  /* 0xfffffffc00ec8947 */ /* 0x004fea000383ffff */
[----:B------:R-:W-:Y:S01]  /*0db0*/  ULEA UR6, UR4, UR15, 0x9 ;  /* 0x0000000f04067291 */ /* 0x000fe2000f8e483f */
[----:B------:R-:W-:Y:S01]  /*0dc0*/  WARPGROUP.ARRIVE ;  /* 0x00000000000079c5 */ /* 0x000fe20000000000 */
[----:B------:R-:W-:Y:S01]  /*0dd0*/  ULEA UR7, UR4, UR16, 0x9 ;  /* 0x0000001004077291 */ /* 0x000fe2000f8e483f */
[----:B------:R-:W-:Y:S01]  /*0de0*/  UMOV UR9, 0x40000040 ;  /* 0x4000004000097882 */ /* 0x000fe20000000000 */
[----:B------:R-:W-:-:S03]  /*0df0*/  UMOV UR11, 0x40000040 ;  /* 0x40000040000b7882 */ /* 0x000fc60000000000 */
[----:B------:R-:W-:Y:S02]  /*0e00*/  UMOV UR8, UR6 ;  /* 0x0000000600087c82 */ /* 0x000fe40008000000 */
[----:B------:R-:W-:Y:S02]  /*0e10*/  UMOV UR10, UR7 ;  /* 0x00000007000a7c82 */ /* 0x000fe40008000000 */
[----:B------:R-:W-:Y:S01]  /*0e20*/  HGMMA.64x64x16.F32 R24, gdesc[UR8], R24, UP0 ;  /* 0x00e00000081879f0 */ /* 0x000fe2000bf00818 */
        /* <DEDUP_REMOVED lines=14> */
[----:B------:R-:W-:Y:S03]  /*0f10*/  HGMMA.64x64x16.F32 R24, gdesc[UR8], R24, gsb0 ;  /* 0x00e00000081879f0 */ /* 0x000fe60008000818 */
[----:B------:R-:W-:Y:S02]  /*0f20*/  WARPGROUP.DEPBAR.LE gsb0, 0x1 ;  /* 0x00008000000079c5 */ /* 0x000fe40000010100 */
[----:B------:R-:W-:Y:S05]  /*0f30*/  @!P1 BRA `(.L_x_17) ;  /* 0x0000000000049947 */ /* 0x000fea0003800000 */
[----:B------:R-:W-:Y:S01]  /*0f40*/  BPT.TRAP 0x1 ;  /* 0x000000040000795c */ /* 0x000fe20000300000 */
.L_x_17:
[----:B------:R-:W-:Y:S01]  /*0f50*/  ULEA UR6, UR5, UR14, 0x3 ;  /* 0x0000000e05067291 */ /* 0x000fe2000f8e183f */
[----:B------:R-:W-:-:S03]  /*0f60*/  ISETP.GT.U32.AND P0, PT, R3, 0x1, PT ;  /* 0x000000010300780c */ /* 0x000fc60003f04070 */
[----:B------:R-:W-:-:S04]  /*0f70*/  UIADD3 UR6, UR6, 0x38070, URZ ;  /* 0x0003807006067890 */ /* 0x000fc8000fffe03f */
[----:B------:R-:W-:-:S09]  /*0f80*/  UPRMT UR6, URZ, 0x654, UR6 ;  /* 0x000006543f067896 */ /* 0x000fd20008000006 */
[----:B------:R-:W-:Y:S01]  /*0f90*/  SYNCS.ARRIVE.TRANS64.RED.A1T0 RZ, [UR6], RZ ;  /* 0x000000ffffff79a7 */ /* 0x000fe20008100406 */
[----:B------:R-:W-:Y:S05]  /*0fa0*/  @P0 BRA `(.L_x_18) ;  /* 0x0000000000040947 */ /* 0x000fea0003800000 */
[----:B------:R-:W-:Y:S01]  /*0fb0*/  BPT.TRAP 0x1 ;  /* 0x000000040000795c */ /* 0x000fe20000300000 */
.L_x_18:
[----:B------:R-:W-:Y:S01]  /*0fc0*/  UIADD3 UR4, UR4, 0x1, URZ ;  /* 0x0000000104047890 */ /* 0x000fe2000fffe03f */
[C---:B------:R-:W-:Y:S01]  /*0fd0*/  ISETP.GT.AND P0, PT, R5.reuse, 0x1, PT ;  /* 0x000000010500780c */ /* 0x040fe20003f04270 */
[----:B------:R-:W-:Y:S01]  /*0fe0*/  UIADD3 UR5, UR5, 0x1, URZ ;  /* 0x0000000105057890 */ /* 0x000fe2000fffe03f */
[----:B------:R-:W-:Y:S01]  /*0ff0*/  VIADD R5, R5, 0xffffffff ;  /* 0xffffffff05057836 */ /* 0x000fe20000000000 */
[----:B------:R-:W-:Y:S02]  /*1000*/  UISETP.NE.AND UP0, UPT, UR4, 0xe, UPT ;  /* 0x0000000e0400788c */ /* 0x000fe4000bf05270 */
[----:B------:R-:W-:Y:S02]  /*1010*/  UISETP.NE.AND UP1, UPT, UR5, 0xe, UPT ;  /* 0x0000000e0500788c */ /* 0x000fe4000bf25270 */
[----:B------:R-:W-:Y:S02]  /*1020*/  USEL UR6, URZ, 0x1, UP0 ;  /* 0x000000013f067887 */ /* 0x000fe40008000000 */
[----:B------:R-:W-:-:S02]  /*1030*/  USEL UR4, UR4, URZ, UP0 ;  /* 0x0000003f04047287 */ /* 0x000fc40008000000 */
[----:B------:R-:W-:Y:S02]  /*1040*/  USEL UR5, UR5, URZ, UP1 ;  /* 0x0000003f05057287 */ /* 0x000fe40008800000 */
[----:B------:R-:W-:Y:S01]  /*1050*/  UPLOP3.LUT UP0, UPT, UPT, UPT, UPT, 0x80, 0x0 ;  /* 0x000000000000789c */ /* 0x000fe20003f0f070 */
[----:B------:R-:W-:Y:S01]  /*1060*/  LOP3.LUT R9, R9, UR6, RZ, 0x3c, !PT ;  /* 0x0000000609097c12 */ /* 0x000fe2000f8e3cff */
[----:B------:R-:W-:Y:S09]  /*1070*/  @P0 BRA `(.L_x_19) ;  /* 0xfffffffc00240947 */ /* 0x000ff2000383ffff */
.L_x_14:
[----:B------:R-:W-:Y:S01]  /*1080*/  ISETP.GE.AND P0, PT, R4, 0x1, PT ;  /* 0x000000010400780c */ /* 0x000fe20003f06270 */
[----:B------:R-:W-:-:S12]  /*1090*/  WARPGROUP.DEPBAR.LE gsb0, 0x0 ;  /* 0x00008000000079c5 */ /* 0x000fd80000010000 */
[----:B------:R-:W-:Y:S05]  /*10a0*/  @!P0 BRA `(.L_x_20) ;  /* 0x0000000000488947 */ /* 0x000fea0003800000 */
[----:B------:R-:W-:-:S04]  /*10b0*/  LOP3.LUT R4, R3, 0x1, RZ, 0xfc, !PT ;  /* 0x0000000103047812 */ /* 0x000fc800078efcff */
[----:B------:R-:W-:-:S13]  /*10c0*/  ISETP.NE.AND P0, PT, R4, 0x3, PT ;  /* 0x000000030400780c */ /* 0x000fda0003f05270 */
[----:B------:R-:W-:Y:S05]  /*10d0*/  @!P0 BRA `(.L_x_21) ;  /* 0x0000000000048947 */ /* 0x000fea0003800000 */
[----:B------:R-:W-:Y:S01]  /*10e0*/  BPT.TRAP 0x1 ;  /* 0x000000040000795c */ /* 0x000fe20000300000 */
.L_x_21:
[----:B0-----:R-:W0:Y:S01]  /*10f0*/  S2R R7, SR_CgaCtaId ;  /* 0x0000000000077919 */ /* 0x001e220000008800 */
[----:B------:R-:W-:Y:S02]  /*1100*/  SHF.R.U32.HI R4, RZ, 0x1, R6 ;  /* 0x00000001ff047819 */ /* 0x000fe40000011606 */
[----:B------:R-:W-:-:S03]  /*1110*/  ISETP.GT.U32.AND P0, PT, R3, 0x1, PT ;  /* 0x000000010300780c */ /* 0x000fc60003f04070 */
[----:B------:R-:W-:Y:S01]  /*1120*/  IMAD.WIDE.U32 R4, R4, -0x6db6db6d, RZ ;  /* 0x9249249304047825 */ /* 0x000fe200078e00ff */
[----:B------:R-:W-:-:S04]  /*1130*/  MOV R4, 0x400 ;  /* 0x0000040000047802 */ /* 0x000fc80000000f00 */
[----:B------:R-:W-:-:S05]  /*1140*/  SHF.R.U32.HI R5, RZ, 0x2, R5 ;  /* 0x00000002ff057819 */ /* 0x000fca0000011605 */
[----:B------:R-:W-:Y:S01]  /*1150*/  IMAD R6, R5, -0xe, R6 ;  /* 0xfffffff205067824 */ /* 0x000fe200078e0206 */
[----:B0-----:R-:W-:-:S05]  /*1160*/  LEA R7, R7, R4, 0x18 ;  /* 0x0000000407077211 */ /* 0x001fca00078ec0ff */
[----:B------:R-:W-:-:S04]  /*1170*/  IMAD R6, R6, 0x8, R7 ;  /* 0x0000000806067824 */ /* 0x000fc800078e0207 */
[----:B------:R-:W-:-:S05]  /*1180*/  VIADD R6, R6, 0x38070 ;  /* 0x0003807006067836 */ /* 0x000fca0000000000 */
[----:B------:R-:W-:-:S04]  /*1190*/  PRMT R6, RZ, 0x654, R6 ;  /* 0x00000654ff067816 */ /* 0x000fc80000000006 */
[----:B------:R2:W-:Y:S01]  /*11a0*/  SYNCS.ARRIVE.TRANS64.RED.A1T0 RZ, [R6+URZ], RZ ;  /* 0x000000ff06ff79a7 */ /* 0x0005e2000810043f */
[----:B------:R-:W-:Y:S05]  /*11b0*/  @P0 BRA `(.L_x_20) ;  /* 0x0000000000040947 */ /* 0x000fea0003800000 */
[----:B------:R-:W-:Y:S01]  /*11c0*/  BPT.TRAP 0x1 ;  /* 0x000000040000795c */ /* 0x000fe20000300000 */
.L_x_20:
[----:B------:R-:W4:Y:S01]  /*11d0*/  S2R R4, SR_TID.X ;  /* 0x0000000000047919 */ /* 0x000f220000002100 */
[----:B------:R-:W-:Y:S01]  /*11e0*/  ULDC.64 UR4, c[0x0][0x280] ;  /* 0x0000a00000047ab9 */ /* 0x000fe20000000a00 */
[----:B------:R-:W0:Y:S01]  /*11f0*/  S2R R9, SR_CTAID.Y ;  /* 0x0000000000097919 */ /* 0x000e220000002600 */
[----:B------:R-:W1:Y:S01]  /*1200*/  S2R R11, SR_CTAID.X ;  /* 0x00000000000b7919 */ /* 0x000e620000002500 */
[----:B----4-:R-:W-:-:S04]  /*1210*/  SHF.R.S32.HI R3, RZ, 0x1f, R4 ;  /* 0x0000001fff037819 */ /* 0x010fc80000011404 */
[----:B------:R-:W-:Y:S01]  /*1220*/  LEA.HI R3, R3, R4, RZ, 0x7 ;  /* 0x0000000403037211 */ /* 0x000fe200078f38ff */
[----:B0-----:R-:W-:-:S03]  /*1230*/  IMAD.SHL.U32 R9, R9, 0x40, RZ ;  /* 0x0000004009097824 */ /* 0x001fc600078e00ff */
[----:B------:R-:W-:Y:S02]  /*1240*/  LOP3.LUT R3, R3, 0xffffff80, RZ, 0xc0, !PT ;  /* 0xffffff8003037812 */ /* 0x000fe400078ec0ff */
[----:B------:R-:W-:-:S03]  /*1250*/  ISETP.GE.AND P0, PT, R9, UR5, PT ;  /* 0x0000000509007c0c */ /* 0x000fc6000bf06270 */
[----:B------:R-:W-:Y:S02]  /*1260*/  IMAD.IADD R5, R4, 0x1, -R3 ;  /* 0x0000000104057824 */ /* 0x000fe400078e0a03 */
[----:B-1----:R-:W-:-:S03]  /*1270*/  IMAD.SHL.U32 R3, R11, 0x40, RZ ;  /* 0x000000400b037824 */ /* 0x002fc600078e00ff */
[----:B------:R-:W-:Y:S02]  /*1280*/  SHF.R.S32.HI R8, RZ, 0x1f, R5 ;  /* 0x0000001fff087819 */ /* 0x000fe40000011405 */
[----:B------:R-:W-:Y:S02]  /*1290*/  ISETP.GE.OR P0, PT, R3, UR4, P0 ;  /* 0x0000000403007c0c */ /* 0x000fe40008706670 */
[----:B------:R-:W-:-:S04]  /*12a0*/  LEA.HI R4, R8, R5, RZ, 0x2 ;  /* 0x0000000508047211 */ /* 0x000fc800078f10ff */
[--C-:B------:R-:W-:Y:S02]  /*12b0*/  SHF.R.S32.HI R12, RZ, 0x2, R4.reuse ;  /* 0x00000002ff0c7819 */ /* 0x100fe40000011404 */
[----:B------:R-:W-:-:S04]  /*12c0*/  SHF.R.S32.HI R7, RZ, 0x1f, R4 ;  /* 0x0000001fff077819 */ /* 0x000fc80000011404 */
[----:B------:R-:W-:-:S04]  /*12d0*/  LEA.HI R7, R7, R12, RZ, 0x3 ;  /* 0x0000000c07077211 */ /* 0x000fc800078f18ff */
[----:B------:R-:W-:Y:S01]  /*12e0*/  LOP3.LUT R13, R7, 0xfffffff8, RZ, 0xc0, !PT ;  /* 0xfffffff8070d7812 */ /* 0x000fe200078ec0ff */
[----:B------:R-:W-:Y:S06]  /*12f0*/  @P0 EXIT ;  /* 0x000000000000094d */ /* 0x000fec0003800000 */
[----:B--2---:R-:W0:Y:S01]  /*1300*/  LDC.64 R6, c[0x0][0x5d0] ;  /* 0x00017400ff067b82 */ /* 0x004e220000000a00 */
[----:B------:R-:W-:Y:S01]  /*1310*/  LOP3.LUT R10, R4, 0x7ffffffc, RZ, 0xc0, !PT ;  /* 0x7ffffffc040a7812 */ /* 0x000fe200078ec0ff */
[----:B------:R-:W-:Y:S01]  /*1320*/  IMAD.IADD R4, R12, 0x1, -R13 ;  /* 0x000000010c047824 */ /* 0x000fe200078e0a0d */
[----:B------:R-:W-:Y:S02]  /*1330*/  LEA.HI R8, R8, R5, RZ, 0x5 ;  /* 0x0000000508087211 */ /* 0x000fe400078f28ff */
[----:B---3-5:R-:W-:Y:S01]  /*1340*/  FSETP.NEU.AND P1, PT, R2, RZ, PT ;  /* 0x000000ff0200720b */ /* 0x028fe20003f2d000 */
[----:B------:R-:W-:Y:S01]  /*1350*/  IMAD.IADD R10, R5, 0x1, -R10 ;  /* 0x00000001050a7824 */ /* 0x000fe200078e0a0a */
[----:B------:R-:W-:Y:S02]  /*1360*/  SHF.R.S32.HI R5, RZ, 0x1f, R4 ;  /* 0x0000001fff057819 */ /* 0x000fe40000011404 */
[----:B------:R-:W-:Y:S01]  /*1370*/  SHF.R.S32.HI R13, RZ, 0x5, R8 ;  /* 0x00000005ff0d7819 */ /* 0x000fe20000011408 */
[----:B------:R-:W-:-:S02]  /*1380*/  IMAD.SHL.U32 R12, R10, 0x2, RZ ;  /* 0x000000020a0c7824 */ /* 0x000fc400078e00ff */
[----:B------:R-:W-:-:S03]  /*1390*/  IMAD.WIDE R10, R11, 0x40, R4 ;  /* 0x000000400b0a7825 */ /* 0x000fc600078e0204 */
[----:B------:R-:W-:Y:S01]  /*13a0*/  SHF.R.S32.HI R14, RZ, 0x1f, R12 ;  /* 0x0000001fff0e7819 */ /* 0x000fe2000001140c */
[----:B------:R-:W-:Y:S01]  /*13b0*/  IMAD R5, R13, -0x10, -R3 ;  /* 0xfffffff00d057824 */ /* 0x000fe200078e0a03 */
[----:B------:R-:W-:Y:S01]  /*13c0*/  IADD3 R8, P0, R9, R12, RZ ;  /* 0x0000000c09087210 */ /* 0x000fe20007f1e0ff */
[----:B------:R-:W-:Y:S01]  /*13d0*/  IMAD.WIDE R10, R13, 0x10, R10 ;  /* 0x000000100d0a7825 */ /* 0x000fe200078e020a */
[----:B------:R-:W-:Y:S02]  /*13e0*/  IADD3 R3, -R12, UR5, -R9 ;  /* 0x000000050c037c10 */ /* 0x000fe4000fffe909 */
[----:B------:R-:W-:Y:S02]  /*13f0*/  LEA.HI.X.SX32 R9, R9, R14, 0x1, P0 ;  /* 0x0000000e09097211 */ /* 0x000fe400000f0eff */
[----:B------:R-:W-:Y:S01]  /*1400*/  IADD3 R4, R5, UR4, -R4 ;  /* 0x0000000405047c10 */ /* 0x000fe2000fffe804 */
[-C--:B0-----:R-:W-:Y:S01]  /*1410*/  IMAD R5, R11, R6.reuse, RZ ;  /* 0x000000060b057224 */ /* 0x081fe200078e02ff */
[----:B------:R-:W-:Y:S01]  /*1420*/  ISETP.GT.AND P0, PT, R3, RZ, PT ;  /* 0x000000ff0300720c */ /* 0x000fe20003f04270 */
[----:B------:R-:W-:Y:S01]  /*1430*/  IMAD.WIDE.U32 R12, R10, R6, R8 ;  /* 0x000000060a0c7225 */ /* 0x000fe200078e0008 */
[----:B------:R-:W-:-:S02]  /*1440*/  SHF.L.U64.HI R16, R6, 0x3, R7 ;  /* 0x0000000306107819 */ /* 0x000fc40000010207 */
[----:B------:R-:W-:Y:S01]  /*1450*/  ISETP.GT.AND P2, PT, R4, RZ, P0 ;  /* 0x000000ff0400720c */ /* 0x000fe20000744270 */
[----:B------:R-:W-:Y:S02]  /*1460*/  IMAD R5, R10, R7, R5 ;  /* 0x000000070a057224 */ /* 0x000fe400078e0205 */
[----:B------:R-:W-:Y:S02]  /*1470*/  IMAD.SHL.U32 R17, R6, 0x8, RZ ;  /* 0x0000000806117824 */ /* 0x000fe400078e00ff */
[----:B------:R-:W-:Y:S01]  /*1480*/  IMAD.IADD R19, R13, 0x1, R5 ;  /* 0x000000010d137824 */ /* 0x000fe200078e0205 */
[----:B------:R-:W-:Y:S07]  /*1490*/  @!P1 BRA `(.L_x_22) ;  /* 0x00000018001c9947 */ /* 0x000fee0003800000 */
[----:B------:R-:W-:Y:S01]  /*14a0*/  ULDC.64 UR6, c[0x0][0x5b0] ;  /* 0x00016c0000067ab9 */ /* 0x000fe20000000a00 */
[----:B------:R-:W-:Y:S01]  /*14b0*/  ULDC.64 UR8, c[0x0][0x5a8] ;  /* 0x00016a0000087ab9 */ /* 0x000fe20000000a00 */
[----:B------:R-:W-:Y:S01]  /*14c0*/  IMAD R5, R11, UR6, RZ ;  /* 0x000000060b057c24 */ /* 0x000fe2000f8e02ff */
[----:B------:R-:W-:Y:S01]  /*14d0*/  ULDC.64 UR4, c[0x0][0x5c8] ;  /* 0x0001720000047ab9 */ /* 0x000fe20000000a00 */
[----:B------:R-:W-:-:S04]  /*14e0*/  IMAD.WIDE.U32 R14, R10, UR6, R8 ;  /* 0x000000060a0e7c25 */ /* 0x000fc8000f8e0008 */
[----:B------:R-:W-:Y:S01]  /*14f0*/  IMAD R5, R10, UR7, R5 ;  /* 0x000000070a057c24 */ /* 0x000fe2000f8e0205 */
[----:B------:R-:W-:-:S03]  /*1500*/  LEA R6, P1, R14, UR8, 0x1 ;  /* 0x000000080e067c11 */ /* 0x000fc6000f8208ff */
[----:B------:R-:W-:-:S05]  /*1510*/  IMAD.IADD R7, R15, 0x1, R5 ;  /* 0x000000010f077824 */ /* 0x000fca00078e0205 */
[----:B------:R-:W-:-:S05]  /*1520*/  LEA.HI.X R7, R14, UR9, R7, 0x1, P1 ;  /* 0x000000090e077c11 */ /* 0x000fca00088f0c07 */
[----:B------:R-:W2:Y:S01]  /*1530*/  @P2 LDG.E.LTC128B.U16 R13, desc[UR12][R6.64] ;  /* 0x0000000c060d2981 */ /* 0x000ea2000c1e1520 */
[----:B------:R-:W-:Y:S01]  /*1540*/  LEA R14, P4, R12, UR4, 0x1 ;  /* 0x000000040c0e7c11 */ /* 0x000fe2000f8808ff */
[----:B------:R-:W-:Y:S01]  /*1550*/  BSSY B0, `(.L_x_23) ;  /* 0x000000d000007945 */ /* 0x000fe20003800000 */
[----:B------:R-:W-:-:S04]  /*1560*/  ISETP.GT.AND P1, PT, R3, 0x1, PT ;  /* 0x000000010300780c */ /* 0x000fc80003f24270 */
[----:B------:R-:W-:Y:S01]  /*1570*/  ISETP.GT.AND P3, PT, R4, RZ, P1 ;  /* 0x000000ff0400720c */ /* 0x000fe20000f64270 */
[----:B--2---:R-:W-:-:S05]  /*1580*/  HADD2.F32 R15, -RZ, R13.H0_H0 ;  /* 0x2000000dff0f7230 */ /* 0x004fca0000004100 */
[----:B------:R-:W-:-:S04]  /*1590*/  FMUL R15, R15, R2 ;  /* 0x000000020f0f7220 */ /* 0x000fc80000400000 */
[----:B------:R-:W-:-:S05]  /*15a0*/  FFMA R15, R24, R0, R15 ;  /* 0x00000000180f7223 */ /* 0x000fca000000000f */
[----:B------:R-:W-:Y:S02]  /*15b0*/  F2FP.F16.F32.PACK_AB R18, RZ, R15 ;  /* 0x0000000fff12723e */ /* 0x000fe400000000ff */
[----:B------:R-:W-:Y:S02]  /*15c0*/  LEA.HI.X R15, R12, UR5, R19, 0x1, P4 ;  /* 0x000000050c0f7c11 */ /* 0x000fe4000a0f0c13 */
[----:B------:R-:W-:Y:S02]  /*15d0*/  PRMT R12, R18, 0x7610, R12 ;  /* 0x00007610120c7816 */ /* 0x000fe4000000000c */
[----:B------:R-:W-:-:S03]  /*15e0*/  PRMT R18, R13, 0x7610, R18 ;  /* 0x000076100d127816 */ /* 0x000fc60000000012 */
[----:B------:R0:W-:Y:S01]  /*15f0*/  @P2 STG.E.U16 desc[UR12][R14.64], R12 ;  /* 0x0000000c0e002986 */ /* 0x0001e2000c10150c */
[----:B------:R-:W-:Y:S05]  /*1600*/  @!P3 BRA `(.L_x_24) ;  /* 0x000000000004b947 */ /* 0x000fea0003800000 */
[----:B------:R1:W5:Y:S02]  /*1610*/  LDG.E.LTC128B.U16 R18, desc[UR12][R6.64+0x2] ;  /* 0x0000020c06127981 */ /* 0x000364000c1e1520 */
.L_x_24:
[----:B------:R-:W-:Y:S05]  /*1620*/  BSYNC B0 ;  /* 0x0000000000007941 */ /* 0x000fea0003800000 */
.L_x_23:
[----:B------:R-:W-:Y:S01]  /*1630*/  USHF.L.U32 UR5, UR6, 0x3, URZ ;  /* 0x0000000306057899 */ /* 0x000fe2000800063f */
[----:B-----5:R-:W-:Y:S01]  /*1640*/  HADD2.F32 R11, -RZ, R18.H0_H0 ;  /* 0x20000012ff0b7230 */ /* 0x020fe20000004100 */
[----:B------:R-:W-:Y:S01]  /*1650*/  USHF.L.U64.HI UR4, UR6, 0x3, UR7 ;  /* 0x0000000306047899 */ /* 0x000fe20008010207 */
[----:B------:R-:W-:-:S03]  /*1660*/  ISETP.GT.AND P0, PT, R4, 0x8, P0 ;  /* 0x000000080400780c */ /* 0x000fc60000704270 */
[----:B0-----:R-:W-:Y:S02]  /*1670*/  IMAD.U32 R12, RZ, RZ, UR5 ;  /* 0x00000005ff0c7e24 */ /* 0x001fe4000f8e00ff */
[----:B------:R-:W-:Y:S01]  /*1680*/  FMUL R20, R11, R2 ;  /* 0x000000020b147220 */ /* 0x000fe20000400000 */
[----:B------:R-:W-:-:S03]  /*1690*/  IMAD.U32 R13, RZ, RZ, UR4 ;  /* 0x00000004ff0d7e24 */ /* 0x000fc6000f8e00ff */
[----:B------:R-:W-:Y:S01]  /*16a0*/  FFMA R20, R25, R0, R20 ;  /* 0x0000000019147223 */ /* 0x000fe20000000014 */
[----:B------:R-:W-:-:S04]  /*16b0*/  IMAD.WIDE.U32 R12, R10, UR6, R12 ;  /* 0x000000060a0c7c25 */ /* 0x000fc8000f8e000c */
[----:B------:R-:W-:Y:S02]  /*16c0*/  F2FP.F16.F32.PACK_AB R20, RZ, R20 ;  /* 0x00000014ff14723e */ /* 0x000fe400000000ff */
[----:B------:R-:W-:Y:S01]  /*16d0*/  IADD3 R10, P2, R8, R12, RZ ;  /* 0x0000000c080a7210 */ /* 0x000fe20007f5e0ff */
[----:B------:R-:W-:-:S03]  /*16e0*/  @P3 IMAD.MOV.U32 R12, RZ, RZ, R14 ;  /* 0x000000ffff0c3224 */ /* 0x000fc600078e000e */
[----:B------:R-:W-:Y:S01]  /*16f0*/  IADD3.X R5, R9, R5, R13, P2, !PT ;  /* 0x0000000509057210 */ /* 0x000fe200017fe40d */
[----:B------:R-:W-:Y:S01]  /*1700*/  @P3 IMAD.MOV.U32 R13, RZ, RZ, R15 ;  /* 0x000000ffff0d3224 */ /* 0x000fe200078e000f */
[----:B------:R-:W-:-:S04]  /*1710*/  LEA R8, P2, R10, UR8, 0x1 ;  /* 0x000000080a087c11 */ /* 0x000fc8000f8408ff */
[----:B------:R-:W-:Y:S01]  /*1720*/  LEA.HI.X R9, R10, UR9, R5, 0x1, P2 ;  /* 0x000000090a097c11 */ /* 0x000fe200090f0c05 */
[----:B------:R0:W-:Y:S04]  /*1730*/  @P3 STG.E.U16 desc[UR12][R12.64+0x2], R20 ;  /* 0x000002140c003986 */ /* 0x0001e8000c10150c */
[----:B------:R-:W2:Y:S01]  /*1740*/  @P0 LDG.E.LTC128B.U16 R18, desc[UR12][R8.64] ;  /* 0x0000000c08120981 */ /* 0x000ea2000c1e1520 */
[C---:B------:R-:W-:Y:S01]  /*1750*/  SHF.L.U64.HI R11, R17.reuse, 0x1, R16 ;  /* 0x00000001110b7819 */ /* 0x040fe20000010210 */
[----:B------:R-:W-:Y:S01]  /*1760*/  BSSY B0, `(.L_x_25) ;  /* 0x000000b000007945 */ /* 0x000fe20003800000 */
[----:B------:R-:W-:Y:S02]  /*1770*/  LEA R10, P2, R17, R14, 0x1 ;  /* 0x0000000e110a7211 */ /* 0x000fe400078408ff */
[----:B------:R-:W-:-:S03]  /*1780*/  ISETP.GT.AND P1, PT, R4, 0x8, P1 ;  /* 0x000000080400780c */ /* 0x000fc60000f24270 */
[----:B------:R-:W-:Y:S02]  /*1790*/  IMAD.X R11, R11, 0x1, R15, P2 ;  /* 0x000000010b0b7824 */ /* 0x000fe400010e060f */
[----:B--2---:R-:W-:-:S05]  /*17a0*/  HADD2.F32 R5, -RZ, R18.H0_H0 ;  /* 0x20000012ff057230 */ /* 0x004fca0000004100 */
[----:B------:R-:W-:-:S04]  /*17b0*/  FMUL R5, R5, R2 ;  /* 0x0000000205057220 */ /* 0x000fc80000400000 */
[----:B------:R-:W-:-:S05]  /*17c0*/  FFMA R5, R26, R0, R5 ;  /* 0x000000001a057223 */ /* 0x000fca0000000005 */
[----:B------:R-:W-:-:S05]  /*17d0*/  F2FP.F16.F32.PACK_AB R5, RZ, R5 ;  /* 0x00000005ff05723e */ /* 0x000fca00000000ff */
[----:B------:R0:W-:Y:S01]  /*17e0*/  @P0 STG.E.U16 desc[UR12][R10.64], R5 ;  /* 0x000000050a000986 */ /* 0x0001e2000c10150c */
[----:B------:R-:W-:Y:S05]  /*17f0*/  @!P1 BRA `(.L_x_26) ;  /* 0x0000000000049947 */ /* 0x000fea0003800000 */
[----:B------:R2:W5:Y:S02]  /*1800*/  LDG.E.LTC128B.U16 R18, desc[UR12][R8.64+0x2] ;  /* 0x0000020c08127981 */ /* 0x000564000c1e1520 */
.L_x_26:
[----:B------:R-:W-:Y:S05]  /*1810*/  BSYNC B0 ;  /* 0x0000000000007941 */ /* 0x000fea0003800000 */
.L_x_25:
[----:B0----5:R-:W-:Y:S01]  /*1820*/  HADD2.F32 R5, -RZ, R18.H0_H0 ;  /* 0x20000012ff057230 */ /* 0x021fe20000004100 */
[----:B------:R-:W-:Y:S01]  /*1830*/  ISETP.GT.AND P0, PT, R3, 0x8, PT ;  /* 0x000000080300780c */ /* 0x000fe20003f04270 */
[----:B------:R-:W-:Y:S03]  /*1840*/  BSSY B0, `(.L_x_27) ;  /* 0x0000008000007945 */ /* 0x000fe60003800000 */
[----:B------:R-:W-:Y:S01]  /*1850*/  FMUL R12, R5, R2 ;  /* 0x00000002050c7220 */ /* 0x000fe20000400000 */
[----:B------:R-:W-:-:S03]  /*1860*/  ISETP.GT.AND P2, PT, R4, RZ, P0 ;  /* 0x000000ff0400720c */ /* 0x000fc60000744270 */
[----:B------:R-:W-:-:S05]  /*1870*/  FFMA R12, R27, R0, R12 ;  /* 0x000000001b0c7223 */ /* 0x000fca000000000c */
[----:B------:R-:W-:-:S05]  /*1880*/  F2FP.F16.F32.PACK_AB R12, RZ, R12 ;  /* 0x0000000cff0c723e */ /* 0x000fca00000000ff */
[----:B------:R0:W-:Y:S01]  /*1890*/  @P1 STG.E.U16 desc[UR12][R10.64+0x2], R12 ;  /* 0x0000020c0a001986 */ /* 0x0001e2000c10150c */
[----:B------:R-:W-:Y:S05]  /*18a0*/  @!P2 BRA `(.L_x_28) ;  /* 0x000000000004a947 */ /* 0x000fea0003800000 */
[----:B------:R3:W5:Y:S02]  /*18b0*/  LDG.E.LTC128B.U16 R18, desc[UR12][R6.64+0x10] ;  /* 0x0000100c06127981 */ /* 0x000764000c1e1520 */
.L_x_28:
[----:B------:R-:W-:Y:S05]  /*18c0*/  BSYNC B0 ;  /* 0x0000000000007941 */ /* 0x000fea0003800000 */
.L_x_27:
[----:B-----5:R-:W-:Y:S01]  /*18d0*/  HADD2.F32 R5, -RZ, R18.H0_H0 ;  /* 0x20000012ff057230 */ /* 0x020fe20000004100 */
[----:B------:R-:W-:Y:S01]  /*18e0*/  ISETP.GT.AND P1, PT, R3, 0x9, PT ;  /* 0x000000090300780c */ /* 0x000fe20003f24270 */
[----:B0-----:R-:W-:Y:S01]  /*18f0*/  @P2 IMAD.MOV.U32 R12, RZ, RZ, R14 ;  /* 0x000000ffff0c2224 */ /* 0x001fe200078e000e */
[----:B------:R-:W-:Y:S01]  /*1900*/  BSSY B0, `(.L_x_29) ;  /* 0x0000009000007945 */ /* 0x000fe20003800000 */
[----:B------:R-:W-:Y:S02]  /*1910*/  @P2 IMAD.MOV.U32 R13, RZ, RZ, R15 ;  /* 0x000000ffff0d2224 */ /* 0x000fe400078e000f */
[----:B------:R-:W-:Y:S01]  /*1920*/  FMUL R5, R5, R2 ;  /* 0x0000000205057220 */ /* 0x000fe20000400000 */
[----:B------:R-:W-:-:S03]  /*1930*/  ISETP.GT.AND P3, PT, R4, RZ, P1 ;  /* 0x000000ff0400720c */ /* 0x000fc60000f64270 */
[----:B------:R-:W-:-:S05]  /*1940*/  FFMA R5, R28, R0, R5 ;  /* 0x000000001c057223 */ /* 0x000fca0000000005 */
[----:B------:R-:W-:-:S05]  /*1950*/  F2FP.F16.F32.PACK_AB R5, RZ, R5 ;  /* 0x00000005ff05723e */ /* 0x000fca00000000ff */
[----:B------:R0:W-:Y:S01]  /*1960*/  @P2 STG.E.U16 desc[UR12][R12.64+0x10], R5 ;  /* 0x000010050c002986 */ /* 0x0001e2000c10150c */
[----:B------:R-:W-:Y:S05]  /*1970*/  @!P3 BRA `(.L_x_30) ;  /* 0x000000000004b947 */ /* 0x000fea0003800000 */
[----:B------:R4:W5:Y:S02]  /*1980*/  LDG.E.LTC128B.U16 R18, desc[UR12][R6.64+0x12] ;  /* 0x0000120c06127981 */ /* 0x000964000c1e1520 */
.L_x_30:
[----:B------:R-:W-:Y:S05]  /*1990*/  BSYNC B0 ;  /* 0x0000000000007941 */ /* 0x000fea0003800000 */
.L_x_29:
[----:B0----5:R-:W-:Y:S01]  /*19a0*/  HADD2.F32 R5, -RZ, R18.H0_H0 ;  /* 0x20000012ff057230 */ /* 0x021fe20000004100 */
[----:B------:R-:W-:Y:S01]  /*19b0*/  ISETP.GT.AND P0, PT, R4, 0x8, P0 ;  /* 0x000000080400780c */ /* 0x000fe20000704270 */
[----:B------:R-:W-:Y:S01]  /*19c0*/  @P3 IMAD.MOV.U32 R13, RZ, RZ, R15 ;  /* 0x000000ffff0d3224 */ /* 0x000fe200078e000f */
[----:B------:R-:W-:Y:S02]  /*19d0*/  BSSY B0, `(.L_x_31) ;  /* 0x0000009000007945 */ /* 0x000fe40003800000 */
[----:B------:R-:W-:-:S04]  /*19e0*/  FMUL R12, R5, R2 ;  /* 0x00000002050c7220 */ /* 0x000fc80000400000 */
[----:B------:R-:W-:-:S05]  /*19f0*/  FFMA R12, R29, R0, R12 ;  /* 0x000000001d0c7223 */ /* 0x000fca000000000c */
[----:B------:R-:W-:-:S04]  /*1a00*/  F2FP.F16.F32.PACK_AB R12, RZ, R12 ;  /* 0x0000000cff0c723e */ /* 0x000fc800000000ff */
[----:B------:R-:W-:Y:S01]  /*1a10*/  PRMT R5, R12, 0x7610, R5 ;  /* 0x000076100c057816 */ /* 0x000fe20000000005 */
[----:B------:R-:W-:-:S05]  /*1a20*/  @P3 IMAD.MOV.U32 R12, RZ, RZ, R14 ;  /* 0x000000ffff0c3224 */ /* 0x000fca00078e000e */
[----:B------:R0:W-:Y:S01]  /*1a30*/  @P3 STG.E.U16 desc[UR12][R12.64+0x12], R5 ;  /* 0x000012050c003986 */ /* 0x0001e2000c10150c */
[----:B------:R-:W-:Y:S05]  /*1a40*/  @!P0 BRA `(.L_x_32) ;  /* 0x0000000000048947 */ /* 0x000fea0003800000 */
[----:B------:R0:W5:Y:S02]  /*1a50*/  LDG.E.LTC128B.U16 R18, desc[UR12][R8.64+0x10] ;  /* 0x0000100c08127981 */ /* 0x000164000c1e1520 */
.L_x_32:
[----:B------:R-:W-:Y:S05]  /*1a60*/  BSYNC B0 ;  /* 0x0000000000007941 */ /* 0x000fea0003800000 */
.L_x_31:
[----:B0----5:R-:W-:Y:S01]  /*1a70*/  HADD2.F32 R5, -RZ, R18.H0_H0 ;  /* 0x20000012ff057230 */ /* 0x021fe20000004100 */
[----:B------:R-:W-:Y:S01]  /*1a80*/  ISETP.GT.AND P1, PT, R4, 0x8, P1 ;  /* 0x000000080400780c */ /* 0x000fe20000f24270 */
[----:B------:R-:W-:Y:S03]  /*1a90*/  BSSY B0, `(.L_x_33) ;  /* 0x0000007000007945 */ /* 0x000fe60003800000 */
[----:B------:R-:W-:-:S04]  /*1aa0*/  FMUL R5, R5, R2 ;  /* 0x0000000205057220 */ /* 0x000fc80000400000 */
[----:B------:R-:W-:-:S05]  /*1ab0*/  FFMA R5, R30, R0, R5 ;  /* 0x000000001e057223 */ /* 0x000fca0000000005 */
[----:B------:R-:W-:-:S05]  /*1ac0*/  F2FP.F16.F32.PACK_AB R5, RZ, R5 ;  /* 0x00000005ff05723e */ /* 0x000fca00000000ff */
[----:B------:R0:W-:Y:S01]  /*1ad0*/  @P0 STG.E.U16 desc[UR12][R10.64+0x10], R5 ;  /* 0x000010050a000986 */ /* 0x0001e2000c10150c */
[----:B------:R-:W-:Y:S05]  /*1ae0*/  @!P1 BRA `(.L_x_34) ;  /* 0x0000000000049947 */ /* 0x000fea0003800000 */
[----:B------:R0:W5:Y:S02]  /*1af0*/  LDG.E.LTC128B.U16 R18, desc[UR12][R8.64+0x12] ;  /* 0x0000120c08127981 */ /* 0x000164000c1e1520 */
.L_x_34:
[----:B------:R-:W-:Y:S05]  /*1b00*/  BSYNC B0 ;  /* 0x0000000000007941 */ /* 0x000fea0003800000 */
.L_x_33:
        /* <DEDUP_REMOVED lines=10> */
.L_x_36:
[----:B------:R-:W-:Y:S05]  /*1bb0*/  BSYNC B0 ;  /* 0x0000000000007941 */ /* 0x000fea0003800000 */
.L_x_35:
        /* <DEDUP_REMOVED lines=12> */
.L_x_38:
[----:B------:R-:W-:Y:S05]  /*1c80*/  BSYNC B0 ;  /* 0x0000000000007941 */ /* 0x000fea0003800000 */
.L_x_37:
        /* <DEDUP_REMOVED lines=12> */
.L_x_40:
[----:B------:R-:W-:Y:S05]  /*1d50*/  BSYNC B0 ;  /* 0x0000000000007941 */ /* 0x000fea0003800000 */
.L_x_39:
        /* <DEDUP_REMOVED lines=9> */
.L_x_42:
[----:B------:R-:W-:Y:S05]  /*1df0*/  BSYNC B0 ;  /* 0x0000000000007941 */ /* 0x000fea0003800000 */
.L_x_41:
        /* <DEDUP_REMOVED lines=10> */
.L_x_44:
[----:B------:R-:W-:Y:S05]  /*1ea0*/  BSYNC B0 ;  /* 0x0000000000007941 */ /* 0x000fea0003800000 */
.L_x_43:
        /* <DEDUP_REMOVED lines=12> */
.L_x_46:
[----:B------:R-:W-:Y:S05]  /*1f70*/  BSYNC B0 ;  /* 0x0000000000007941 */ /* 0x000fea0003800000 */
.L_x_45:
        /* <DEDUP_REMOVED lines=12> */
.L_x_48:
[----:B------:R-:W-:Y:S05]  /*2040*/  BSYNC B0 ;  /* 0x0000000000007941 */ /* 0x000fea0003800000 */
.L_x_47:
        /* <DEDUP_REMOVED lines=9> */
.L_x_50:
[----:B------:R-:W-:Y:S05]  /*20e0*/  BSYNC B0 ;  /* 0x0000000000007941 */ /* 0x000fea0003800000 */
.L_x_49:
        /* <DEDUP_REMOVED lines=10> */
.L_x_52:
[----:B------:R-:W-:Y:S05]  /*2190*/  BSYNC B0 ;  /* 0x0000000000007941 */ /* 0x000fea0003800000 */
.L_x_51:
        /* <DEDUP_REMOVED lines=12> */
.L_x_54:
[----:B------:R-:W-:Y:S05]  /*2260*/  BSYNC B0 ;  /* 0x0000000000007941 */ /* 0x000fea0003800000 */
.L_x_53:
        /* <DEDUP_REMOVED lines=12> */
.L_x_56:
[----:B------:R-:W-:Y:S05]  /*2330*/  BSYNC B0 ;  /* 0x0000000000007941 */ /* 0x000fea0003800000 */
.L_x_55:
        /* <DEDUP_REMOVED lines=9> */
.L_x_58:
[----:B------:R-:W-:Y:S05]  /*23d0*/  BSYNC B0 ;  /* 0x0000000000007941 */ /* 0x000fea0003800000 */
.L_x_57:
        /* <DEDUP_REMOVED lines=10> */
.L_x_60:
[----:B------:R-:W-:Y:S05]  /*2480*/  BSYNC B0 ;  /* 0x0000000000007941 */ /* 0x000fea0003800000 */
.L_x_59:
        /* <DEDUP_REMOVED lines=12> */
.L_x_62:
[----:B------:R-:W-:Y:S05]  /*2550*/  BSYNC B0 ;  /* 0x0000000000007941 */ /* 0x000fea0003800000 */
.L_x_61:
        /* <DEDUP_REMOVED lines=12> */
.L_x_64:
[----:B------:R-:W-:Y:S05]  /*2620*/  BSYNC B0 ;  /* 0x0000000000007941 */ /* 0x000fea0003800000 */
.L_x_63:
        /* <DEDUP_REMOVED lines=9> */
.L_x_66:
[----:B------:R-:W-:Y:S05]  /*26c0*/  BSYNC B0 ;  /* 0x0000000000007941 */ /* 0x000fea0003800000 */
.L_x_65:
        /* <DEDUP_REMOVED lines=10> */
.L_x_68:
[----:B------:R-:W-:Y:S05]  /*2770*/  BSYNC B0 ;  /* 0x0000000000007941 */ /* 0x000fea0003800000 */
.L_x_67:
        /* <DEDUP_REMOVED lines=12> */
.L_x_70:
[----:B------:R-:W-:Y:S05]  /*2840*/  BSYNC B0 ;  /* 0x0000000000007941 */ /* 0x000fea0003800000 */
.L_x_69:
        /* <DEDUP_REMOVED lines=12> */
.L_x_72:
[----:B------:R-:W-:Y:S05]  /*2910*/  BSYNC B0 ;  /* 0x0000000000007941 */ /* 0x000fea0003800000 */
.L_x_71:
        /* <DEDUP_REMOVED lines=9> */
.L_x_74:
[----:B------:R-:W-:Y:S05]  /*29b0*/  BSYNC B0 ;  /* 0x0000000000007941 */ /* 0x000fea0003800000 */
.L_x_73:
        /* <DEDUP_REMOVED lines=10> */
.L_x_76:
[----:B------:R-:W-:Y:S05]  /*2a60*/  BSYNC B0 ;  /* 0x0000000000007941 */ /* 0x000fea0003800000 */
.L_x_75:
        /* <DEDUP_REMOVED lines=12> */
.L_x_78:
[----:B------:R-:W-:Y:S05]  /*2b30*/  BSYNC B0 ;  /* 0x0000000000007941 */ /* 0x000fea0003800000 */
.L_x_77:
[----:B-----5:R-:W-:Y:S01]  /*2b40*/  HADD2.F32 R3, -RZ, R18.H0_H0 ;  /* 0x20000012ff037230 */ /* 0x020fe20000004100 */
[----:B------:R-:W-:Y:S01]  /*2b50*/  ISETP.GT.AND P0, PT, R4, 0x8, P0 ;  /* 0x000000080400780c */ /* 0x000fe20000704270 */
[----:B------:R-:W-:Y:S03]  /*2b60*/  BSSY B0, `(.L_x_79) ;  /* 0x0000007000007945 */ /* 0x000fe60003800000 */
[----:B01-34-:R-:W-:-:S04]  /*2b70*/  FMUL R6, R3, R2 ;  /* 0x0000000203067220 */ /* 0x01bfc80000400000 */
[----:B------:R-:W-:-:S05]  /*2b80*/  FFMA R6, R53, R0, R6 ;  /* 0x0000000035067223 */ /* 0x000fca0000000006 */
[----:B------:R-:W-:-:S05]  /*2b90*/  F2FP.F16.F32.PACK_AB R6, RZ, R6 ;  /* 0x00000006ff06723e */ /* 0x000fca00000000ff */
[----:B------:R0:W-:Y:S01]  /*2ba0*/  @P3 STG.E.U16 desc[UR12][R14.64+0x72], R6 ;  /* 0x000072060e003986 */ /* 0x0001e2000c10150c */
[----:B------:R-:W-:Y:S05]  /*2bb0*/  @!P0 BRA `(.L_x_80) ;  /* 0x0000000000048947 */ /* 0x000fea0003800000 */
[----:B------:R1:W5:Y:S02]  /*2bc0*/  LDG.E.LTC128B.U16 R18, desc[UR12][R8.64+0x70] ;  /* 0x0000700c08127981 */ /* 0x000364000c1e1520 */
.L_x_80:
[----:B------:R-:W-:Y:S05]  /*2bd0*/  BSYNC B0 ;  /* 0x0000000000007941 */ /* 0x000fea0003800000 */
.L_x_79:
[----:B-----5:R-:W-:Y:S01]  /*2be0*/  HADD2.F32 R3, -RZ, R18.H0_H0 ;  /* 0x20000012ff037230 */ /* 0x020fe20000004100 */
[----:B------:R-:W-:Y:S01]  /*2bf0*/  ISETP.GT.AND P1, PT, R4, 0x8, P1 ;  /* 0x000000080400780c */ /* 0x000fe20000f24270 */
[----:B------:R-:W-:Y:S01]  /*2c00*/  @P0 IMAD.MOV.U32 R4, RZ, RZ, R10 ;  /* 0x000000ffff040224 */ /* 0x000fe200078e000a */
[----:B------:R-:W-:Y:S01]  /*2c10*/  BSSY B0, `(.L_x_81) ;  /* 0x0000008000007945 */ /* 0x000fe20003800000 */
[----:B------:R-:W-:Y:S02]  /*2c20*/  @P0 IMAD.MOV.U32 R5, RZ, RZ, R11 ;  /* 0x000000ffff050224 */ /* 0x000fe400078e000b */
[----:B------:R-:W-:-:S04]  /*2c30*/  FMUL R3, R3, R2 ;  /* 0x0000000203037220 */ /* 0x000fc80000400000 */
[----:B------:R-:W-:-:S05]  /*2c40*/  FFMA R3, R54, R0, R3 ;  /* 0x0000000036037223 */ /* 0x000fca0000000003 */
[----:B------:R-:W-:-:S05]  /*2c50*/  F2FP.F16.F32.PACK_AB R3, RZ, R3 ;  /* 0x00000003ff03723e */ /* 0x000fca00000000ff */
[----:B------:R3:W-:Y:S01]  /*2c60*/  @P0 STG.E.U16 desc[UR12][R4.64+0x70], R3 ;  /* 0x0000700304000986 */ /* 0x0007e2000c10150c */
[----:B------:R-:W-:Y:S05]  /*2c70*/  @!P1 BRA `(.L_x_82) ;  /* 0x0000000000049947 */ /* 0x000fea0003800000 */
[----:B------:R4:W5:Y:S02]  /*2c80*/  LDG.E.LTC128B.U16 R18, desc[UR12][R8.64+0x72] ;  /* 0x0000720c08127981 */ /* 0x000964000c1e1520 */
.L_x_82:
[----:B------:R-:W-:Y:S05]  /*2c90*/  BSYNC B0 ;  /* 0x0000000000007941 */ /* 0x000fea0003800000 */
.L_x_81:
[----:B---3-5:R-:W-:-:S05]  /*2ca0*/  HADD2.F32 R3, -RZ, R18.H0_H0 ;  /* 0x20000012ff037230 */ /* 0x028fca0000004100 */
[----:B------:R-:W-:-:S04]  /*2cb0*/  FMUL R2, R3, R2 ;  /* 0x0000000203027220 */ /* 0x000fc80000400000 */
[----:B------:R-:W-:Y:S01]  /*2cc0*/  FFMA R2, R55, R0, R2 ;  /* 0x0000000037027223 */ /* 0x000fe20000000002 */
[----:B------:R-:W-:Y:S06]  /*2cd0*/  @!P1 EXIT ;  /* 0x000000000000994d */ /* 0x000fec0003800000 */
[----:B------:R-:W-:-:S05]  /*2ce0*/  F2FP.F16.F32.PACK_AB R2, RZ, R2 ;  /* 0x00000002ff02723e */ /* 0x000fca00000000ff */
[----:B------:R-:W-:Y:S01]  /*2cf0*/  STG.E.U16 desc[UR12][R10.64+0x72], R2 ;  /* 0x000072020a007986 */ /* 0x000fe2000c10150c */
[----:B------:R-:W-:Y:S05]  /*2d00*/  EXIT ;  /* 0x000000000000794d */ /* 0x000fea0003800000 */
.L_x_22:
[----:B------:R-:W-:Y:S01]  /*2d10*/  ISETP.GT.AND P3, PT, R3, 0x1, PT ;  /* 0x000000010300780c */ /* 0x000fe20003f64270 */
[----:B------:R-:W-:Y:S01]  /*2d20*/  ULDC.64 UR4, c[0x0][0x5c8] ;  /* 0x0001720000047ab9 */ /* 0x000fe20000000a00 */
[-C--:B------:R-:W-:Y:S01]  /*2d30*/  FMUL R24, R24, R0.reuse ;  /* 0x0000000018187220 */ /* 0x080fe20000400000 */
[-C--:B------:R-:W-:Y:S01]  /*2d40*/  FMUL R25, R25, R0.reuse ;  /* 0x0000000019197220 */ /* 0x080fe20000400000 */
[----:B------:R-:W-:Y:S01]  /*2d50*/  ISETP.GT.AND P4, PT, R4, RZ, P3 ;  /* 0x000000ff0400720c */ /* 0x000fe20001f84270 */
[-C--:B------:R-:W-:Y:S01]  /*2d60*/  FMUL R26, R26, R0.reuse ;  /* 0x000000001a1a7220 */ /* 0x080fe20000400000 */
[----:B------:R-:W-:Y:S01]  /*2d70*/  LEA R6, P1, R12, UR4, 0x1 ;  /* 0x000000040c067c11 */ /* 0x000fe2000f8208ff */
[----:B------:R-:W-:Y:S01]  /*2d80*/  FMUL R27, R27, R0 ;  /* 0x000000001b1b7220 */ /* 0x000fe20000400000 */
[----:B------:R-:W-:Y:S01]  /*2d90*/  F2FP.F16.F32.PACK_AB R24, RZ, R24 ;  /* 0x00000018ff18723e */ /* 0x000fe200000000ff */
[-C--:B------:R-:W-:Y:S01]  /*2da0*/  FMUL R28, R28, R0.reuse ;  /* 0x000000001c1c7220 */ /* 0x080fe20000400000 */
[----:B------:R-:W-:Y:S01]  /*2db0*/  LEA.HI.X R7, R12, UR5, R19, 0x1, P1 ;  /* 0x000000050c077c11 */ /* 0x000fe200088f0c13 */
[-C--:B------:R-:W-:Y:S01]  /*2dc0*/  FMUL R29, R29, R0.reuse ;  /* 0x000000001d1d7220 */ /* 0x080fe20000400000 */
[----:B------:R-:W-:Y:S01]  /*2dd0*/  F2FP.F16.F32.PACK_AB R25, RZ, R25 ;  /* 0x00000019ff19723e */ /* 0x000fe200000000ff */
[-C--:B------:R-:W-:Y:S01]  /*2de0*/  FMUL R30, R30, R0.reuse ;  /* 0x000000001e1e7220 */ /* 0x080fe20000400000 */
[----:B------:R-:W-:Y:S01]  /*2df0*/  SHF.L.U64.HI R5, R17, 0x1, R16 ;  /* 0x0000000111057819 */ /* 0x000fe20000010210 */
[----:B------:R-:W-:Y:S01]  /*2e00*/  @P2 STG.E.U16 desc[UR12][R6.64], R24 ;  /* 0x0000001806002986 */ /* 0x000fe2000c10150c */
[----:B------:R-:W-:Y:S01]  /*2e10*/  ISETP.GT.AND P2, PT, R4, 0x8, P0 ;  /* 0x000000080400780c */ /* 0x000fe20000744270 */
[----:B------:R-:W-:Y:S01]  /*2e20*/  FMUL R31, R31, R0 ;  /* 0x000000001f1f7220 */ /* 0x000fe20000400000 */
[----:B------:R-:W-:Y:S01]  /*2e30*/  ISETP.GT.AND P1, PT, R3, 0x8, PT ;  /* 0x000000080300780c */ /* 0x000fe20003f24270 */
[----:B------:R-:W-:Y:S01]  /*2e40*/  @P4 STG.E.U16 desc[UR12][R6.64+0x2], R25 ;  /* 0x0000021906004986 */ /* 0x000fe2000c10150c */
[----:B------:R-:W-:Y:S01]  /*2e50*/  LEA R8, P4, R17, R6, 0x1 ;  /* 0x0000000611087211 */ /* 0x000fe200078808ff */
[-C--:B------:R-:W-:Y:S01]  /*2e60*/  FMUL R32, R32, R0.reuse ;  /* 0x0000000020207220 */ /* 0x080fe20000400000 */
[C---:B------:R-:W-:Y:S01]  /*2e70*/  ISETP.GT.AND P3, PT, R4.reuse, 0x8, P3 ;  /* 0x000000080400780c */ /* 0x040fe20001f64270 */
[-C--:B------:R-:W-:Y:S01]  /*2e80*/  FMUL R33, R33, R0.reuse ;  /* 0x0000000021217220 */ /* 0x080fe20000400000 */
[----:B------:R-:W-:Y:S01]  /*2e90*/  ISETP.GT.AND P0, PT, R3, 0x9, PT ;  /* 0x000000090300780c */ /* 0x000fe20003f04270 */
[----:B------:R-:W-:Y:S01]  /*2ea0*/  IMAD.X R9, R5, 0x1, R7, P4 ;  /* 0x0000000105097824 */ /* 0x000fe200020e0607 */
[----:B------:R-:W-:Y:S01]  /*2eb0*/  ISETP.GT.AND P5, PT, R4, RZ, P1 ;  /* 0x000000ff0400720c */ /* 0x000fe20000fa4270 */
[-C--:B------:R-:W-:Y:S01]  /*2ec0*/  FMUL R34, R34, R0.reuse ;  /* 0x0000000022227220 */ /* 0x080fe20000400000 */
[----:B------:R-:W-:Y:S01]  /*2ed0*/  ISETP.GT.AND P4, PT, R4, RZ, P0 ;  /* 0x000000ff0400720c */ /* 0x000fe20000784270 */
[----:B------:R-:W-:Y:S01]  /*2ee0*/  FMUL R35, R35, R0 ;  /* 0x0000000023237220 */ /* 0x000fe20000400000 */
[----:B------:R-:W-:Y:S01]  /*2ef0*/  F2FP.F16.F32.PACK_AB R26, RZ, R26 ;  /* 0x0000001aff1a723e */ /* 0x000fe200000000ff */
[-C--:B------:R-:W-:Y:S01]  /*2f00*/  FMUL R36, R36, R0.reuse ;  /* 0x0000000024247220 */ /* 0x080fe20000400000 */
[----:B------:R-:W-:Y:S01]  /*2f10*/  F2FP.F16.F32.PACK_AB R27, RZ, R27 ;  /* 0x0000001bff1b723e */ /* 0x000fe200000000ff */
[----:B------:R-:W-:Y:S01]  /*2f20*/  FMUL R37, R37, R0 ;  /* 0x0000000025257220 */ /* 0x000fe20000400000 */
[----:B------:R-:W-:Y:S01]  /*2f30*/  F2FP.F16.F32.PACK_AB R28, RZ, R28 ;  /* 0x0000001cff1c723e */ /* 0x000fe200000000ff */
[----:B------:R-:W-:Y:S01]  /*2f40*/  @P2 STG.E.U16 desc[UR12][R8.64], R26 ;  /* 0x0000001a08002986 */ /* 0x000fe2000c10150c */
[----:B------:R-:W-:Y:S01]  /*2f50*/  F2FP.F16.F32.PACK_AB R29, RZ, R29 ;  /* 0x0000001dff1d723e */ /* 0x000fe200000000ff */
[-C--:B------:R-:W-:Y:S01]  /*2f60*/  FMUL R38, R38, R0.reuse ;  /* 0x0000000026267220 */ /* 0x080fe20000400000 */
[C---:B------:R-:W-:Y:S01]  /*2f70*/  ISETP.GT.AND P1, PT, R4.reuse, 0x8, P1 ;  /* 0x000000080400780c */ /* 0x040fe20000f24270 */
[----:B------:R-:W-:Y:S01]  /*2f80*/  @P3 STG.E.U16 desc[UR12][R8.64+0x2], R27 ;  /* 0x0000021b08003986 */ /* 0x000fe2000c10150c */
[----:B------:R-:W-:Y:S01]  /*2f90*/  ISETP.GT.AND P3, PT, R3, 0x10, PT ;  /* 0x000000100300780c */ /* 0x000fe20003f64270 */
[-C--:B------:R-:W-:Y:S01]  /*2fa0*/  FMUL R39, R39, R0.reuse ;  /* 0x0000000027277220 */ /* 0x080fe20000400000 */
[----:B------:R-:W-:Y:S01]  /*2fb0*/  ISETP.GT.AND P2, PT, R4, 0x8, P0 ;  /* 0x000000080400780c */ /* 0x000fe20000744270 */
[----:B------:R-:W-:Y:S01]  /*2fc0*/  @P5 STG.E.U16 desc[UR12][R6.64+0x10], R28 ;  /* 0x0000101c06005986 */ /* 0x000fe2000c10150c */
[----:B------:R-:W-:Y:S01]  /*2fd0*/  ISETP.GT.AND P0, PT, R3, 0x11, PT ;  /* 0x000000110300780c */ /* 0x000fe20003f04270 */
[----:B------:R-:W-:Y:S01]  /*2fe0*/  FMUL R40, R40, R0 ;  /* 0x0000000028287220 */ /* 0x000fe20000400000 */
[----:B------:R-:W-:Y:S01]  /*2ff0*/  F2FP.F16.F32.PACK_AB R30, RZ, R30 ;  /* 0x0000001eff1e723e */ /* 0x000fe200000000ff */
[----:B------:R-:W-:Y:S01]  /*3000*/  @P4 STG.E.U16 desc[UR12][R6.64+0x12], R29 ;  /* 0x0000121d06004986 */ /* 0x000fe2000c10150c */
[C---:B------:R-:W-:Y:S01]  /*3010*/  ISETP.GT.AND P4, PT, R4.reuse, RZ, P3 ;  /* 0x000000ff0400720c */ /* 0x040fe20001f84270 */
[-C--:B------:R-:W-:Y:S01]  /*3020*/  FMUL R41, R41, R0.reuse ;  /* 0x0000000029297220 */ /* 0x080fe20000400000 */
[----:B------:R-:W-:Y:S01]  /*3030*/  ISETP.GT.AND P5, PT, R4, RZ, P0 ;  /* 0x000000ff0400720c */ /* 0x000fe200007a4270 */
[----:B------:R-:W-:Y:S01]  /*3040*/  @P1 STG.E.U16 desc[UR12][R8.64+0x10], R30 ;  /* 0x0000101e08001986 */ /* 0x000fe2000c10150c */
[----:B------:R-:W-:Y:S01]  /*3050*/  F2FP.F16.F32.PACK_AB R31, RZ, R31 ;  /* 0x0000001fff1f723e */ /* 0x000fe200000000ff */
[----:B------:R-:W-:Y:S01]  /*3060*/  FMUL R42, R42, R0 ;  /* 0x000000002a2a7220 */ /* 0x000fe20000400000 */
[----:B------:R-:W-:Y:S01]  /*3070*/  F2FP.F16.F32.PACK_AB R32, RZ, R32 ;  /* 0x00000020ff20723e */ /* 0x000fe200000000ff */
[-C--:B------:R-:W-:Y:S01]  /*3080*/  FMUL R43, R43, R0.reuse ;  /* 0x000000002b2b7220 */ /* 0x080fe20000400000 */
[----:B------:R-:W-:Y:S01]  /*3090*/  F2FP.F16.F32.PACK_AB R33, RZ, R33 ;  /* 0x00000021ff21723e */ /* 0x000fe200000000ff */
[----:B------:R-:W-:Y:S01]  /*30a0*/  @P2 STG.E.U16 desc[UR12][R8.64+0x12], R31 ;  /* 0x0000121f08002986 */ /* 0x000fe2000c10150c */
[----:B------:R-:W-:Y:S01]  /*30b0*/  ISETP.GT.AND P3, PT, R4, 0x8, P3 ;  /* 0x000000080400780c */ /* 0x000fe20001f64270 */
[-C--:B------:R-:W-:Y:S01]  /*30c0*/  FMUL R44, R44, R0.reuse ;  /* 0x000000002c2c7220 */ /* 0x080fe20000400000 */
[----:B------:R-:W-:Y:S01]  /*30d0*/  ISETP.GT.AND P1, PT, R3, 0x18, PT ;  /* 0x000000180300780c */ /* 0x000fe20003f24270 */
[----:B------:R-:W-:Y:S01]  /*30e0*/  @P4 STG.E.U16 desc[UR12][R6.64+0x20], R32 ;  /* 0x0000202006004986 */ /* 0x000fe2000c10150c */
[C---:B------:R-:W-:Y:S01]  /*30f0*/  ISETP.GT.AND P0, PT, R4.reuse, 0x8, P0 ;  /* 0x000000080400780c */ /* 0x040fe20000704270 */
[-C--:B------:R-:W-:Y:S01]  /*3100*/  FMUL R45, R45, R0.reuse ;  /* 0x000000002d2d7220 */ /* 0x080fe20000400000 */
[----:B------:R-:W-:Y:S01]  /*3110*/  ISETP.GT.AND P2, PT, R3, 0x19, PT ;  /* 0x000000190300780c */ /* 0x000fe20003f44270 */
[----:B------:R-:W-:Y:S01]  /*3120*/  @P5 STG.E.U16 desc[UR12][R6.64+0x22], R33 ;  /* 0x0000222106005986 */ /* 0x000fe2000c10150c */
        /* <DEDUP_REMOVED lines=12> */
[----:B------:R-:W-:Y:S01]  /*31f0*/  ISETP.GT.AND P3, PT, R3, 0x20, PT ;  /* 0x000000200300780c */ /* 0x000fe20003f64270 */
[----:B------:R-:W-:Y:S01]  /*3200*/  @P0 STG.E.U16 desc[UR12][R8.64+0x22], R35 ;  /* 0x0000222308000986 */ /* 0x000fe2000c10150c */
[C---:B------:R-:W-:Y:S01]  /*3210*/  ISETP.GT.AND P1, PT, R4.reuse, 0x8, P1 ;  /* 0x000000080400780c */ /* 0x040fe20000f24270 */
[-C--:B------:R-:W-:Y:S01]  /*3220*/  FMUL R51, R51, R0.reuse ;  /* 0x0000000033337220 */ /* 0x080fe20000400000 */
[----:B------:R-:W-:Y:S01]  /*3230*/  ISETP.GT.AND P0, PT, R3, 0x21, PT ;  /* 0x000000210300780c */ /* 0x000fe20003f04270 */
[----:B------:R-:W-:Y:S01]  /*3240*/  @P4 STG.E.U16 desc[UR12][R6.64+0x30], R36 ;  /* 0x0000302406004986 */ /* 0x000fe2000c10150c */
[----:B------:R-:W-:Y:S01]  /*3250*/  ISETP.GT.AND P2, PT, R4, 0x8, P2 ;  /* 0x000000080400780c */ /* 0x000fe20001744270 */
[-C--:B------:R-:W-:Y:S01]  /*3260*/  FMUL R52, R52, R0.reuse ;  /* 0x0000000034347220 */ /* 0x080fe20000400000 */
[C---:B------:R-:W-:Y:S01]  /*3270*/  ISETP.GT.AND P4, PT, R4.reuse, RZ, P3 ;  /* 0x000000ff0400720c */ /* 0x040fe20001f84270 */
[----:B------:R-:W-:Y:S01]  /*3280*/  @P5 STG.E.U16 desc[UR12][R6.64+0x32], R37 ;  /* 0x0000322506005986 */ /* 0x000fe2000c10150c */
        /* <DEDUP_REMOVED lines=8> */
[----:B------:R-:W-:-:S02]  /*3310*/  F2FP.F16.F32.PACK_AB R41, RZ, R41 ;  /* 0x00000029ff29723e */ /* 0x000fc400000000ff */
[C---:B------:R-:W-:Y:S01]  /*3320*/  ISETP.GT.AND P3, PT, R4.reuse, 0x8, P3 ;  /* 0x000000080400780c */ /* 0x040fe20001f64270 */
[----:B------:R-:W-:Y:S01]  /*3330*/  @P2 STG.E.U16 desc[UR12][R8.64+0x32], R39 ;  /* 0x0000322708002986 */ /* 0x000fe2000c10150c */
[----:B------:R-:W-:Y:S02]  /*3340*/  ISETP.GT.AND P0, PT, R4, 0x8, P0 ;  /* 0x000000080400780c */ /* 0x000fe40000704270 */
[----:B------:R-:W-:Y:S01]  /*3350*/  F2FP.F16.F32.PACK_AB R42, RZ, R42 ;  /* 0x0000002aff2a723e */ /* 0x000fe200000000ff */
[----:B------:R-:W-:Y:S01]  /*3360*/  @P4 STG.E.U16 desc[UR12][R6.64+0x40], R40 ;  /* 0x0000402806004986 */ /* 0x000fe2000c10150c */
[C---:B------:R-:W-:Y:S02]  /*3370*/  ISETP.GT.AND P4, PT, R3.reuse, 0x28, PT ;  /* 0x000000280300780c */ /* 0x040fe40003f84270 */
[----:B------:R-:W-:Y:S01]  /*3380*/  F2FP.F16.F32.PACK_AB R43, RZ, R43 ;  /* 0x0000002bff2b723e */ /* 0x000fe200000000ff */
[----:B------:R-:W-:Y:S01]  /*3390*/  @P5 STG.E.U16 desc[UR12][R6.64+0x42], R41 ;  /* 0x0000422906005986 */ /* 0x000fe2000c10150c */
[----:B------:R-:W-:-:S02]  /*33a0*/  ISETP.GT.AND P5, PT, R3, 0x29, PT ;  /* 0x000000290300780c */ /* 0x000fc40003fa4270 */
[C---:B------:R-:W-:Y:S01]  /*33b0*/  ISETP.GT.AND P1, PT, R4.reuse, RZ, P4 ;  /* 0x000000ff0400720c */ /* 0x040fe20002724270 */
[----:B------:R-:W-:Y:S01]  /*33c0*/  @P3 STG.E.U16 desc[UR12][R8.64+0x40], R42 ;  /* 0x0000402a08003986 */ /* 0x000fe2000c10150c */
[----:B------:R-:W-:Y:S02]  /*33d0*/  ISETP.GT.AND P6, PT, R4, RZ, P5 ;  /* 0x000000ff0400720c */ /* 0x000fe40002fc4270 */
[----:B------:R-:W-:Y:S01]  /*33e0*/  F2FP.F16.F32.PACK_AB R44, RZ, R44 ;  /* 0x0000002cff2c723e */ /* 0x000fe200000000ff */
[----:B------:R-:W-:Y:S01]  /*33f0*/  @P0 STG.E.U16 desc[UR12][R8.64+0x42], R43 ;  /* 0x0000422b08000986 */ /* 0x000fe2000c10150c */
[C---:B------:R-:W-:Y:S02]  /*3400*/  ISETP.GT.AND P3, PT, R3.reuse, 0x30, PT ;  /* 0x000000300300780c */ /* 0x040fe40003f64270 */
[C---:B------:R-:W-:Y:S02]  /*3410*/  ISETP.GT.AND P2, PT, R3.reuse, 0x31, PT ;  /* 0x000000310300780c */ /* 0x040fe40003f44270 */
[----:B------:R-:W-:-:S02]  /*3420*/  ISETP.GT.AND P0, PT, R3, 0x39, PT ;  /* 0x000000390300780c */ /* 0x000fc40003f04270 */
[C---:B------:R-:W-:Y:S01]  /*3430*/  ISETP.GT.AND P4, PT, R4.reuse, 0x8, P4 ;  /* 0x000000080400780c */ /* 0x040fe20002784270 */
[----:B------:R-:W-:Y:S01]  /*3440*/  @P1 STG.E.U16 desc[UR12][R6.64+0x50], R44 ;  /* 0x0000502c06001986 */ /* 0x000fe2000c10150c */
[----:B------:R-:W-:Y:S01]  /*3450*/  ISETP.GT.AND P1, PT, R3, 0x38, PT ;  /* 0x000000380300780c */ /* 0x000fe20003f24270 */
[----:B------:R-:W-:Y:S01]  /*3460*/  @P6 IMAD.MOV.U32 R2, RZ, RZ, R6 ;  /* 0x000000ffff026224 */ /* 0x000fe200078e0006 */
[----:B------:R-:W-:Y:S01]  /*3470*/  F2FP.F16.F32.PACK_AB R45, RZ, R45 ;  /* 0x0000002dff2d723e */ /* 0x000fe200000000ff */
[----:B------:R-:W-:Y:S01]  /*3480*/  @P6 IMAD.MOV.U32 R3, RZ, RZ, R7 ;  /* 0x000000ffff036224 */ /* 0x000fe200078e0007 */
[----:B------:R-:W-:Y:S02]  /*3490*/  F2FP.F16.F32.PACK_AB R46, RZ, R46 ;  /* 0x0000002eff2e723e */ /* 0x000fe400000000ff */
[----:B------:R-:W-:Y:S02]  /*34a0*/  F2FP.F16.F32.PACK_AB R47, RZ, R47 ;  /* 0x0000002fff2f723e */ /* 0x000fe400000000ff */
[----:B------:R0:W-:Y:S01]  /*34b0*/  @P6 STG.E.U16 desc[UR12][R2.64+0x52], R45 ;  /* 0x0000522d02006986 */ /* 0x0001e2000c10150c */
[----:B------:R-:W-:-:S02]  /*34c0*/  ISETP.GT.AND P6, PT, R4, 0x8, P5 ;  /* 0x000000080400780c */ /* 0x000fc40002fc4270 */
[C---:B------:R-:W-:Y:S02]  /*34d0*/  ISETP.GT.AND P5, PT, R4.reuse, RZ, P3 ;  /* 0x000000ff0400720c */ /* 0x040fe40001fa4270 */
[----:B------:R-:W-:Y:S02]  /*34e0*/  ISETP.GT.AND P3, PT, R4, 0x8, P3 ;  /* 0x000000080400780c */ /* 0x000fe40001f64270 */
[----:B------:R-:W-:Y:S02]  /*34f0*/  F2FP.F16.F32.PACK_AB R48, RZ, R48 ;  /* 0x00000030ff30723e */ /* 0x000fe400000000ff */
[----:B------:R-:W-:Y:S02]  /*3500*/  F2FP.F16.F32.PACK_AB R49, RZ, R49 ;  /* 0x00000031ff31723e */ /* 0x000fe400000000ff */
[----:B------:R-:W-:Y:S01]  /*3510*/  F2FP.F16.F32.PACK_AB R50, RZ, R50 ;  /* 0x00000032ff32723e */ /* 0x000fe200000000ff */
[----:B0-----:R-:W-:Y:S01]  /*3520*/  @P4 IMAD.MOV.U32 R2, RZ, RZ, R8 ;  /* 0x000000ffff024224 */ /* 0x001fe200078e0008 */
[----:B------:R-:W-:Y:S01]  /*3530*/  F2FP.F16.F32.PACK_AB R51, RZ, R51 ;  /* 0x00000033ff33723e */ /* 0x000fe200000000ff */
[----:B------:R-:W-:Y:S01]  /*3540*/  @P4 IMAD.MOV.U32 R3, RZ, RZ, R9 ;  /* 0x000000ffff034224 */ /* 0x000fe200078e0009 */
[----:B------:R-:W-:-:S02]  /*3550*/  F2FP.F16.F32.PACK_AB R52, RZ, R52 ;  /* 0x00000034ff34723e */ /* 0x000fc400000000ff */
[----:B------:R-:W-:Y:S02]  /*3560*/  F2FP.F16.F32.PACK_AB R53, RZ, R53 ;  /* 0x00000035ff35723e */ /* 0x000fe400000000ff */
[----:B------:R0:W-:Y:S01]  /*3570*/  @P4 STG.E.U16 desc[UR12][R2.64+0x50], R46 ;  /* 0x0000502e02004986 */ /* 0x0001e2000c10150c */
[C---:B------:R-:W-:Y:S02]  /*3580*/  ISETP.GT.AND P4, PT, R4.reuse, RZ, P2 ;  /* 0x000000ff0400720c */ /* 0x040fe40001784270 */
[----:B------:R-:W-:Y:S02]  /*3590*/  ISETP.GT.AND P2, PT, R4, 0x8, P2 ;  /* 0x000000080400780c */ /* 0x000fe40001744270 */
[----:B------:R-:W-:Y:S01]  /*35a0*/  F2FP.F16.F32.PACK_AB R54, RZ, R54 ;  /* 0x00000036ff36723e */ /* 0x000fe200000000ff */
[----:B0-----:R-:W-:Y:S02]  /*35b0*/  @P6 IMAD.MOV.U32 R2, RZ, RZ, R8 ;  /* 0x000000ffff026224 */ /* 0x001fe400078e0008 */
[----:B------:R-:W-:-:S05]  /*35c0*/  @P6 IMAD.MOV.U32 R3, RZ, RZ, R9 ;  /* 0x000000ffff036224 */ /* 0x000fca00078e0009 */
[----:B------:R0:W-:Y:S01]  /*35d0*/  @P6 STG.E.U16 desc[UR12][R2.64+0x52], R47 ;  /* 0x0000522f02006986 */ /* 0x0001e2000c10150c */
[C---:B------:R-:W-:Y:S02]  /*35e0*/  ISETP.GT.AND P6, PT, R4.reuse, RZ, P0 ;  /* 0x000000ff0400720c */ /* 0x040fe400007c4270 */
[----:B------:R-:W-:Y:S01]  /*35f0*/  ISETP.GT.AND P0, PT, R4, 0x8, P0 ;  /* 0x000000080400780c */ /* 0x000fe20000704270 */
[----:B0-----:R-:W-:Y:S02]  /*3600*/  @P5 IMAD.MOV.U32 R2, RZ, RZ, R6 ;  /* 0x000000ffff025224 */ /* 0x001fe400078e0006 */
[----:B------:R-:W-:-:S05]  /*3610*/  @P5 IMAD.MOV.U32 R3, RZ, RZ, R7 ;  /* 0x000000ffff035224 */ /* 0x000fca00078e0007 */
[----:B------:R0:W-:Y:S01]  /*3620*/  @P5 STG.E.U16 desc[UR12][R2.64+0x60], R48 ;  /* 0x0000603002005986 */ /* 0x0001e2000c10150c */
[C---:B------:R-:W-:Y:S02]  /*3630*/  ISETP.GT.AND P5, PT, R4.reuse, RZ, P1 ;  /* 0x000000ff0400720c */ /* 0x040fe40000fa4270 */
[----:B------:R-:W-:Y:S01]  /*3640*/  ISETP.GT.AND P1, PT, R4, 0x8, P1 ;  /* 0x000000080400780c */ /* 0x000fe20000f24270 */
[----:B0-----:R-:W-:Y:S02]  /*3650*/  @P4 IMAD.MOV.U32 R2, RZ, RZ, R6 ;  /* 0x000000ffff024224 */ /* 0x001fe400078e0006 */
[----:B------:R-:W-:-:S05]  /*3660*/  @P4 IMAD.MOV.U32 R3, RZ, RZ, R7 ;  /* 0x000000ffff034224 */ /* 0x000fca00078e0007 */
[----:B------:R0:W-:Y:S02]  /*3670*/  @P4 STG.E.U16 desc[UR12][R2.64+0x62], R49 ;  /* 0x0000623102004986 */ /* 0x0001e4000c10150c */
        /* <DEDUP_REMOVED lines=8> */
[----:B------:R0:W-:Y:S04]  /*3700*/  @P5 STG.E.U16 desc[UR12][R2.64+0x70], R52 ;  /* 0x0000703402005986 */ /* 0x0001e8000c10150c */
[----:B------:R1:W-:Y:S01]  /*3710*/  @P6 STG.E.U16 desc[UR12][R6.64+0x72], R53 ;  /* 0x0000723506006986 */ /* 0x0003e2000c10150c */
[----:B0-----:R-:W-:Y:S02]  /*3720*/  @P1 IMAD.MOV.U32 R2, RZ, RZ, R8 ;  /* 0x000000ffff021224 */ /* 0x001fe400078e0008 */
[----:B------:R-:W-:-:S05]  /*3730*/  @P1 IMAD.MOV.U32 R3, RZ, RZ, R9 ;  /* 0x000000ffff031224 */ /* 0x000fca00078e0009 */
[----:B------:R1:W-:Y:S01]  /*3740*/  @P1 STG.E.U16 desc[UR12][R2.64+0x70], R54 ;  /* 0x0000703602001986 */ /* 0x0003e2000c10150c */
[----:B------:R-:W-:Y:S05]  /*3750*/  @!P0 EXIT ;  /* 0x000000000000894d */ /* 0x000fea0003800000 */
[----:B------:R-:W-:-:S05]  /*3760*/  F2FP.F16.F32.PACK_AB R0, RZ, R0 ;  /* 0x00000000ff00723e */ /* 0x000fca00000000ff */
[----:B------:R-:W-:Y:S01]  /*3770*/  STG.E.U16 desc[UR12][R8.64+0x72], R0 ;  /* 0x0000720008007986 */ /* 0x000fe2000c10150c */
[----:B------:R-:W-:Y:S05]  /*3780*/  EXIT ;  /* 0x000000000000794d */ /* 0x000fea0003800000 */
.L_x_10:
[----:B------:R-:W-:-:S13]  /*3790*/  ISETP.NE.AND P0, PT, R6, RZ, PT ;  /* 0x000000ff0600720c */ /* 0x000fda0003f05270 */
[----:B------:R-:W-:Y:S05]  /*37a0*/  @P0 EXIT ;  /* 0x000000000000094d */ /* 0x000fea0003800000 */
[----:B------:R-:W-:Y:S01]  /*37b0*/  ELECT P0, URZ, PT ;  /* 0x00000000003f782f */ /* 0x000fe20003800000 */
[----:B------:R-:W-:-:S12]  /*37c0*/  BSSY B0, `(.L_x_83) ;  /* 0x0000070000007945 */ /* 0x000fd80003800000 */
[----:B------:R-:W-:Y:S05]  /*37d0*/  @!P0 BRA `(.L_x_84) ;  /* 0x0000000400b88947 */ /* 0x000fea0003800000 */
[----:B------:R-:W-:Y:S02]  /*37e0*/  ISETP.GE.AND P0, PT, R4, 0x1, PT ;  /* 0x000000010400780c */ /* 0x000fe40003f06270 */
[----:B------:R-:W-:-:S04]  /*37f0*/  SHF.R.S32.HI R7, RZ, 0x1f, R8 ;  /* 0x0000001fff077819 */ /* 0x000fc80000011408 */
[----:B------:R-:W-:-:S07]  /*3800*/  LEA.HI R7, R7, R8, RZ, 0x7 ;  /* 0x0000000807077211 */ /* 0x000fce00078f38ff */
[----:B------:R-:W-:Y:S05]  /*3810*/  @!P0 BRA `(.L_x_84) ;  /* 0x0000000400a88947 */ /* 0x000fea0003800000 */
[----:B---3-5:R-:W0:Y:S01]  /*3820*/  S2R R2, SR_CTAID.X ;  /* 0x0000000000027919 */ /* 0x028e220000002500 */
[----:B------:R-:W-:Y:S01]  /*3830*/  LOP3.LUT R7, R7, 0xffffff80, RZ, 0xc0, !PT ;  /* 0xffffff8007077812 */ /* 0x000fe200078ec0ff */
[----:B------:R-:W-:Y:S01]  /*3840*/  ULDC UR4, c[0x0][0x384] ;  /* 0x0000e10000047ab9 */ /* 0x000fe20000000800 */
[----:B------:R-:W-:Y:S01]  /*3850*/  LOP3.LUT P0, RZ, R8, 0x1f, RZ, 0xc0, !PT ;  /* 0x0000001f08ff7812 */ /* 0x000fe2000780c0ff */
[----:B------:R-:W2:Y:S01]  /*3860*/  S2R R12, SR_CTAID.Y ;  /* 0x00000000000c7919 */ /* 0x000ea20000002600 */
[----:B-1----:R-:W-:Y:S01]  /*3870*/  IMAD R0, R10, R11, RZ ;  /* 0x0000000b0a007224 */ /* 0x002fe200078e02ff */
[----:B------:R-:W-:Y:S01]  /*3880*/  ULDC UR5, c[0x0][0x388] ;  /* 0x0000e20000057ab9 */ /* 0x000fe20000000800 */
[----:B------:R-:W-:Y:S01]  /*3890*/  IMAD.IADD R7, R8, 0x1, -R7 ;  /* 0x0000000108077824 */ /* 0x000fe200078e0a07 */
[----:B------:R-:W-:Y:S01]  /*38a0*/  LOP3.LUT R20, R3, 0x2, RZ, 0xfc, !PT ;  /* 0x0000000203147812 */ /* 0x000fe200078efcff */
[----:B------:R-:W-:Y:S01]  /*38b0*/  IMAD.MOV.U32 R6, RZ, RZ, RZ ;  /* 0x000000ffff067224 */ /* 0x000fe200078e00ff */
[----:B------:R-:W-:Y:S01]  /*38c0*/  CS2R R8, SRZ ;  /* 0x0000000000087805 */ /* 0x000fe2000001ff00 */
[----:B------:R-:W-:Y:S01]  /*38d0*/  IMAD.MOV.U32 R10, RZ, RZ, RZ ;  /* 0x000000ffff0a7224 */ /* 0x000fe200078e00ff */
[----:B------:R-:W-:Y:S01]  /*38e0*/  ISETP.NE.AND P1, PT, R7, RZ, PT ;  /* 0x000000ff0700720c */ /* 0x000fe20003f25270 */
[----:B------:R-:W-:Y:S01]  /*38f0*/  IMAD R0, R5, R0, 0x1 ;  /* 0x0000000105007424 */ /* 0x000fe200078e0200 */
[----:B------:R-:W-:Y:S01]  /*3900*/  ISETP.NE.OR P0, PT, R7, RZ, !P0 ;  /* 0x000000ff0700720c */ /* 0x000fe20004705670 */
[----:B------:R-:W-:-:S02]  /*3910*/  IMAD.MOV.U32 R7, RZ, RZ, 0x1 ;  /* 0x00000001ff077424 */ /* 0x000fc400078e00ff */
[----:B0-----:R-:W-:-:S04]  /*3920*/  IMAD.SHL.U32 R18, R2, 0x40, RZ ;  /* 0x0000004002127824 */ /* 0x001fc800078e00ff */
[----:B------:R-:W-:-:S04]  /*3930*/  IMAD.HI.U32 R2, R18, UR4, RZ ;  /* 0x0000000412027c27 */ /* 0x000fc8000f8e00ff */
[----:B--2---:R-:W-:Y:S01]  /*3940*/  IMAD.SHL.U32 R19, R12, 0x40, RZ ;  /* 0x000000400c137824 */ /* 0x004fe200078e00ff */
[----:B------:R-:W-:-:S07]  /*3950*/  SHF.R.U32.HI R2, RZ, UR5, R2 ;  /* 0x00000005ff027c19 */ /* 0x000fce0008011602 */
.L_x_88:
[----:B------:R-:W0:Y:S01]  /*3960*/  S2R R12, SR_CgaCtaId ;  /* 0x00000000000c7919 */ /* 0x000e220000008800 */
[----:B------:R-:W-:-:S04]  /*3970*/  MOV R11, 0x400 ;  /* 0x00000400000b7802 */ /* 0x000fc80000000f00 */
[----:B0-----:R-:W-:Y:S02]  /*3980*/  LEA R21, R12, R11, 0x18 ;  /* 0x0000000b0c157211 */ /* 0x001fe400078ec0ff */
[----:B------:R-:W-:-:S03]  /*3990*/  SHF.L.U32 R11, R7, 0x1f, RZ ;  /* 0x0000001f070b7819 */ /* 0x000fc600000006ff */
[----:B------:R-:W-:-:S07]  /*39a0*/  IMAD R12, R6, 0x8, R21 ;  /* 0x00000008060c7824 */ /* 0x000fce00078e0215 */
.L_x_85:
[----:B0-----:R0:W1:Y:S02]  /*39b0*/  SYNCS.PHASECHK.TRANS64.TRYWAIT P2, [R12+URZ+0x38070], R11 ;  /* 0x0380700b0c0075a7 */ /* 0x001064000804017f */
[----:B-1----:R-:W-:Y:S05]  /*39c0*/  @!P2 NANOSLEEP.SYNCS 0x989680 ;  /* 0x009896800000a95d */ /* 0x002fea0003900000 */
[----:B------:R-:W1:Y:S02]  /*39d0*/  @!P2 SYNCS.PHASECHK.TRANS64 P2, [R12+URZ+0x38070], R11 ;  /* 0x0380700b0c00a5a7 */ /* 0x000e64000804007f */
[----:B-1----:R-:W-:Y:S05]  /*39e0*/  @!P2 BRA `(.L_x_85) ;  /* 0xfffffffc00f0a947 */ /* 0x002fea000383ffff */
[----:B0-----:R-:W0:Y:S02]  /*39f0*/  @!P1 LDC R11, c[0x0][0x500] ;  /* 0x00014000ff0b9b82 */ /* 0x001e240000000800 */
[----:B0-----:R0:W-:Y:S02]  /*3a00*/  @!P1 SYNCS.ARRIVE.TRANS64 RZ, [R12+URZ+0x38000], R11 ;  /* 0x0380000b0cff99a7 */ /* 0x0011e4000800003f */
[----:B0-----:R-:W-:-:S04]  /*3a10*/  PRMT R11, R20, 0x9910, RZ ;  /* 0x00009910140b7816 */ /* 0x001fc800000000ff */
[----:B------:R-:W-:-:S13]  /*3a20*/  ISETP.NE.AND P2, PT, R11, 0x2, PT ;  /* 0x000000020b00780c */ /* 0x000fda0003f45270 */
[----:B------:R-:W-:Y:S05]  /*3a30*/  @P2 BRA `(.L_x_86) ;  /* 0x0000000000042947 */ /* 0x000fea0003800000 */
[----:B------:R-:W-:Y:S01]  /*3a40*/  BPT.TRAP 0x1 ;  /* 0x000000040000795c */ /* 0x000fe20000300000 */
.L_x_86:
[----:B------:R-:W-:Y:S05]  /*3a50*/  @P0 BRA `(.L_x_87) ;  /* 0x0000000000040947 */ /* 0x000fea0003800000 */
[----:B------:R-:W-:Y:S01]  /*3a60*/  BPT.TRAP 0x1 ;  /* 0x000000040000795c */ /* 0x000fe20000300000 */
.L_x_87:
[----:B------:R-:W0:Y:S01]  /*3a70*/  LDC R13, c[0x0][0x380] ;  /* 0x0000e000ff0d7b82 */ /* 0x000e220000000800 */
[----:B------:R-:W-:Y:S01]  /*3a80*/  R2UR UR4, R2 ;  /* 0x00000000020472ca */ /* 0x000fe200000e0000 */
[----:B------:R-:W-:Y:S01]  /*3a90*/  ULDC UR20, c[0x0][0x38c] ;  /* 0x0000e30000147ab9 */ /* 0x000fe20000000800 */
[----:B------:R-:W-:Y:S01]  /*3aa0*/  R2UR UR5, R18 ;  /* 0x00000000120572ca */ /* 0x000fe200000e0000 */
[----:B------:R-:W-:Y:S01]  /*3ab0*/  UISETP.NE.AND UP0, UPT, UR20, 0x1, UPT ;  /* 0x000000011400788c */ /* 0x000fe2000bf05270 */
[----:B------:R-:W-:Y:S01]  /*3ac0*/  R2UR UR17, R12 ;  /* 0x000000000c1172ca */ /* 0x000fe200000e0000 */
[C---:B------:R-:W-:Y:S01]  /*3ad0*/  VIADD R12, R10.reuse, 0x1 ;  /* 0x000000010a0c7836 */ /* 0x040fe20000000000 */
[----:B------:R-:W-:Y:S01]  /*3ae0*/  R2UR UR18, R10 ;  /* 0x000000000a1272ca */ /* 0x000fe200000e0000 */
[----:B------:R-:W1:Y:S01]  /*3af0*/  LDC.64 R14, c[0x0][0x3b8] ;  /* 0x0000ee00ff0e7b82 */ /* 0x000e620000000a00 */
[----:B------:R-:W-:Y:S01]  /*3b00*/  R2UR UR10, R21 ;  /* 0x00000000150a72ca */ /* 0x000fe200000e0000 */
[----:B------:R-:W-:Y:S01]  /*3b10*/  VIADD R0, R0, 0xffffffff ;  /* 0xffffffff00007836 */ /* 0x000fe20000000000 */
[----:B------:R-:W-:Y:S01]  /*3b20*/  R2UR UR16, R6 ;  /* 0x00000000061072ca */ /* 0x000fe200000e0000 */
[----:B------:R-:W-:Y:S01]  /*3b30*/  ULDC.64 UR24, c[0x0][0x198] ;  /* 0x0000660000187ab9 */ /* 0x000fe20000000a00 */
[----:B------:R-:W-:Y:S01]  /*3b40*/  R2UR UR12, R9 ;  /* 0x00000000090c72ca */ /* 0x000fe200000e0000 */
[----:B------:R-:W-:Y:S01]  /*3b50*/  ULDC.64 UR14, c[0x0][0x3b0] ;  /* 0x0000ec00000e7ab9 */ /* 0x000fe20000000a00 */
[----:B------:R-:W-:Y:S01]  /*3b60*/  @UP0 ULDC.64 UR8, c[0x0][0x390] ;  /* 0x0000e40000080ab9 */ /* 0x000fe20000000a00 */
[----:B------:R-:W1:Y:S01]  /*3b70*/  LDC.64 R16, c[0x0][0x3d8] ;  /* 0x0000f600ff107b82 */ /* 0x000e620000000a00 */
[----:B------:R-:W-:Y:S01]  /*3b80*/  R2UR UR11, R19 ;  /* 0x00000000130b72ca */ /* 0x000fe200000e0000 */
[----:B------:R-:W-:Y:S01]  /*3b90*/  ULDC.64 UR22, c[0x0][0x3d0] ;  /* 0x0000f40000167ab9 */ /* 0x000fe20000000a00 */
[----:B------:R-:W-:Y:S01]  /*3ba0*/  R2UR UR13, R8 ;  /* 0x00000000080d72ca */ /* 0x000fe200000e0000 */
[----:B------:R-:W-:Y:S01]  /*3bb0*/  VIADD R6, R6, 0x1 ;  /* 0x0000000106067836 */ /* 0x000fe20000000000 */
[----:B------:R-:W-:Y:S01]  /*3bc0*/  ISETP.GT.AND P5, PT, R0, 0x1, PT ;  /* 0x000000010000780c */ /* 0x000fe20003fa4270 */
[----:B------:R-:W-:Y:S01]  /*3bd0*/  USHF.L.U32 UR18, UR18, 0x6, URZ ;  /* 0x0000000612127899 */ /* 0x000fe2000800063f */
[----:B0-----:R-:W-:Y:S01]  /*3be0*/  ISETP.NE.AND P2, PT, R13, 0x1, PT ;  /* 0x000000010d00780c */ /* 0x001fe20003f45270 */
[----:B------:R-:W-:Y:S01]  /*3bf0*/  ULEA UR16, UR16, UR10, 0xd ;  /* 0x0000000a10107291 */ /* 0x000fe2000f8e683f */
[C---:B------:R-:W-:Y:S01]  /*3c00*/  ISETP.NE.AND P4, PT, R6.reuse, 0xe, PT ;  /* 0x0000000e0600780c */ /* 0x040fe20003f85270 */
[----:B------:R-:W-:Y:S01]  /*3c10*/  UIADD3 UR17, UR17, 0x38000, URZ ;  /* 0x0003800011117890 */ /* 0x000fe2000fffe03f */
[----:B------:R-:W-:Y:S01]  /*3c20*/  UMOV UR26, 0x0 ;  /* 0x00000000001a7882 */ /* 0x000fe20000000000 */
[----:B------:R-:W-:Y:S01]  /*3c30*/  UMOV UR27, 0x10000000 ;  /* 0x10000000001b7882 */ /* 0x000fe20000000000 */
[----:B------:R-:W-:Y:S01]  /*3c40*/  UMOV UR10, UR18 ;  /* 0x00000012000a7c82 */ /* 0x000fe20008000000 */
[----:B------:R-:W-:-:S06]  /*3c50*/  SEL R6, R6, RZ, P4 ;  /* 0x000000ff06067207 */ /* 0x000fcc0002000000 */
[----:B------:R-:W-:Y:S01]  /*3c60*/  @P2 IMAD.U32 R11, RZ, RZ, UR4 ;  /* 0x00000004ff0b2e24 */ /* 0x000fe2000f8e00ff */
[----:B------:R-:W-:Y:S01]  /*3c70*/  UIADD3 UR4, UP1, UR24, 0xf0, URZ ;  /* 0x000000f018047890 */ /* 0x000fe2000ff3e03f */
[----:B-1----:R-:W-:Y:S01]  /*3c80*/  IMAD R10, R8, R15, R17 ;  /* 0x0000000f080a7224 */ /* 0x002fe200078e0211 */
[----:B------:R-:W-:Y:S02]  /*3c90*/  UIADD3 UR24, UP2, UR24, 0x1f0, URZ ;  /* 0x000001f018187890 */ /* 0x000fe4000ff5e03f */
[----:B------:R-:W-:Y:S01]  /*3ca0*/  @P2 R2UR UR5, R11 ;  /* 0x000000000b0522ca */ /* 0x000fe200000e0000 */
[----:B------:R-:W-:Y:S01]  /*3cb0*/  IMAD R11, R9, R14, R16 ;  /* 0x0000000e090b7224 */ /* 0x000fe200078e0210 */
[----:B------:R-:W-:Y:S01]  /*3cc0*/  ISETP.NE.AND P2, PT, R12, R5, PT ;  /* 0x000000050c00720c */ /* 0x000fe20003f45270 */
[----:B------:R-:W0:Y:S03]  /*3cd0*/  LDC R14, c[0x0][0x3c8] ;  /* 0x0000f200ff0e7b82 */ /* 0x000e260000000800 */
[----:B------:R-:W-:Y:S01]  /*3ce0*/  PRMT R10, R11, 0x40, R10 ;  /* 0x000000400b0a7816 */ /* 0x000fe2000000000a */
[----:B------:R-:W-:-:S06]  /*3cf0*/  VIADD R11, R9, 0x1 ;  /* 0x00000001090b7836 */ /* 0x000fcc0000000000 */
[----:B------:R-:W-:Y:S02]  /*3d00*/  UIADD3 UR6, -UR5, URZ, URZ ;  /* 0x0000003f05067290 */ /* 0x000fe4000fffe13f */
[----:B------:R-:W-:Y:S01]  /*3d10*/  UMOV UR21, UR5 ;  /* 0x0000000500157c82 */ /* 0x000fe20008000000 */
[----:B------:R-:W-:-:S03]  /*3d20*/  @P2 IMAD.MOV R11, RZ, RZ, R9 ;  /* 0x000000ffff0b2224 */ /* 0x000fc600078e0209 */
[----:B------:R-:W-:Y:S01]  /*3d30*/  IMAD R13, R13, UR6, R18 ;  /* 0x000000060d0d7c24 */ /* 0x000fe2000f8e0212 */
[----:B------:R-:W-:Y:S02]  /*3d40*/  UIMAD.WIDE.U32 UR6, UR5, UR8, URZ ;  /* 0x00000008050672a5 */ /* 0x000fe4000f8e003f */
[----:B------:R-:W-:Y:S02]  /*3d50*/  UIADD3 UR8, UR16, 0x1c000, URZ ;  /* 0x0001c00010087890 */ /* 0x000fe4000fffe03f */
[----:B------:R-:W-:Y:S01]  /*3d60*/  @UP0 USHF.R.U32.HI UR21, URZ, UR9, UR7 ;  /* 0x000000093f150299 */ /* 0x000fe20008011607 */
[----:B------:R-:W-:Y:S01]  /*3d70*/  R2UR UR19, R13 ;  /* 0x000000000d1372ca */ /* 0x000fe200000e0000 */
[----:B------:R-:W-:Y:S01]  /*3d80*/  VIADD R13, R8, 0x1 ;  /* 0x00000001080d7836 */ /* 0x000fe20000000000 */
[----:B------:R-:W-:Y:S01]  /*3d90*/  R2UR UR7, R10 ;  /* 0x000000000a0772ca */ /* 0x000fe200000e0000 */
[----:B------:R-:W-:Y:S01]  /*3da0*/  UIADD3 UR6, -UR21, URZ, URZ ;  /* 0x0000003f15067290 */ /* 0x000fe2000fffe13f */
[C---:B0-----:R-:W-:Y:S01]  /*3db0*/  ISETP.NE.AND P3, PT, R11.reuse, R14, PT ;  /* 0x0000000e0b00720c */ /* 0x041fe20003f65270 */
[----:B------:R-:W-:Y:S01]  /*3dc0*/  UMOV UR9, UR17 ;  /* 0x0000001100097c82 */ /* 0x000fe20008000000 */
[----:B------:R-:W-:Y:S01]  /*3dd0*/  SEL R10, RZ, 0x1, P4 ;  /* 0x00000001ff0a7807 */ /* 0x000fe20002000000 */
[----:B------:R-:W-:Y:S01]  /*3de0*/  UIMAD UR20, UR20, UR6, UR5 ;  /* 0x00000006141472a4 */ /* 0x000fe2000f8e0205 */
[----:B------:R-:W-:Y:S01]  /*3df0*/  SEL R9, R11, RZ, P3 ;  /* 0x000000ff0b097207 */ /* 0x000fe20001800000 */
[----:B------:R-:W-:Y:S01]  /*3e00*/  UIADD3.X UR5, URZ, UR25, URZ, UP1, !UPT ;  /* 0x000000193f057290 */ /* 0x000fe20008ffe43f */
[----:B------:R-:W-:Y:S01]  /*3e10*/  LOP3.LUT R7, R7, R10, RZ, 0x3c, !PT ;  /* 0x0000000a07077212 */ /* 0x000fe200078e3cff */
[----:B------:R-:W-:Y:S01]  /*3e20*/  UIMAD UR20, UR20, UR15, UR23 ;  /* 0x0000000f141472a4 */ /* 0x000fe2000f8e0217 */
[----:B------:R-:W-:Y:S01]  /*3e30*/  SEL R10, R12, RZ, P2 ;  /* 0x000000ff0c0a7207 */ /* 0x000fe20001000000 */
[----:B------:R-:W-:-:S02]  /*3e40*/  UIMAD UR19, UR19, UR14, UR22 ;  /* 0x0000000e131372a4 */ /* 0x000fc4000f8e0216 */
[----:B------:R-:W-:Y:S02]  /*3e50*/  UPRMT UR6, UR7, 0x5410, URZ ;  /* 0x0000541007067896 */ /* 0x000fe4000800003f */
[----:B------:R-:W-:Y:S01]  /*3e60*/  UIADD3.X UR25, URZ, UR25, URZ, UP2, !UPT ;  /* 0x000000193f197290 */ /* 0x000fe200097fe43f */
[----:B------:R-:W-:-:S04]  /*3e70*/  @P3 IMAD.MOV R13, RZ, RZ, R8 ;  /* 0x000000ffff0d3224 */ /* 0x000fc800078e0208 */
[----:B------:R-:W-:Y:S02]  /*3e80*/  IMAD.MOV.U32 R8, RZ, RZ, R13 ;  /* 0x000000ffff087224 */ /* 0x000fe400078e000d */
[----:B------:R0:W-:Y:S02]  /*3e90*/  UTMALDG.4D.IM2COL [UR16], [UR4], UR6 ;  /* 0x00000010040073b4 */ /* 0x0001e40008058006 */
[----:B------:R0:W-:Y:S02]  /*3ea0*/  UTMALDG.4D [UR8], [UR24], desc[UR26] ;  /* 0x00001a08180075b4 */ /* 0x0001e40008019000 */
[----:B0-----:R-:W-:Y:S05]  /*3eb0*/  @P5 BRA `(.L_x_88) ;  /* 0xfffffff800a85947 */ /* 0x001fea000383ffff */
.L_x_84:
[----:B------:R-:W-:Y:S05]  /*3ec0*/  BSYNC B0 ;  /* 0x0000000000007941 */ /* 0x000fea0003800000 */
.L_x_83:
[----:B------:R-:W-:Y:S01]  /*3ed0*/  ISETP.GE.U32.AND P0, PT, R4, 0xe, PT ;  /* 0x0000000e0400780c */ /* 0x000fe20003f06070 */
[----:B------:R-:W-:-:S12]  /*3ee0*/  IMAD.MOV.U32 R5, RZ, RZ, 0x1 ;  /* 0x00000001ff057424 */ /* 0x000fd800078e00ff */
[----:B------:R-:W-:Y:S05]  /*3ef0*/  @!P0 BRA `(.L_x_89) ;  /* 0x00000000001c8947 */ /* 0x000fea0003800000 */
[----:B------:R-:W-:-:S05]  /*3f00*/  SHF.R.U32.HI R6, RZ, 0x1, R4 ;  /* 0x00000001ff067819 */ /* 0x000fca0000011604 */
[----:B------:R-:W-:-:S05]  /*3f10*/  IMAD.WIDE.U32 R6, R6, -0x6db6db6d, RZ ;  /* 0x9249249306067825 */ /* 0x000fca00078e00ff */
[----:B-1---5:R-:W-:-:S04]  /*3f20*/  SHF.R.U32.HI R0, RZ, 0x2, R7 ;  /* 0x00000002ff007819 */ /* 0x022fc80000011607 */
[----:B------:R-:W-:-:S04]  /*3f30*/  LOP3.LUT R0, R0, 0x1, RZ, 0xc0, !PT ;  /* 0x0000000100007812 */ /* 0x000fc800078ec0ff */
[----:B------:R-:W-:-:S04]  /*3f40*/  ISETP.NE.U32.AND P0, PT, R0, 0x1, PT ;  /* 0x000000010000780c */ /* 0x000fc80003f05070 */
[----:B------:R-:W-:-:S04]  /*3f50*/  ISETP.NE.U32.AND.EX P0, PT, RZ, RZ, PT, P0 ;  /* 0x000000ffff00720c */ /* 0x000fc80003f05100 */
[----:B------:R-:W-:-:S09]  /*3f60*/  SEL R5, RZ, 0x1, !P0 ;  /* 0x00000001ff057807 */ /* 0x000fd20004000000 */
.L_x_89:
[----:B------:R-:W-:Y:S05]  /*3f70*/  WARPSYNC.ALL ;  /* 0x0000000000007948 */ /* 0x000fea0003800000 */
[----:B------:R-:W-:-:S13]  /*3f80*/  ELECT P0, URZ, PT ;  /* 0x00000000003f782f */ /* 0x000fda0003800000 */
[----:B------:R-:W-:Y:S05]  /*3f90*/  @!P0 EXIT ;  /* 0x000000000000894d */ /* 0x000fea0003800000 */
[----:B------:R-:W-:-:S04]  /*3fa0*/  LOP3.LUT R3, R3, 0x2, RZ, 0xfc, !PT ;  /* 0x0000000203037812 */ /* 0x000fc800078efcff */
[----:B------:R-:W-:-:S13]  /*3fb0*/  ISETP.NE.AND P0, PT, R3, 0x3, PT ;  /* 0x000000030300780c */ /* 0x000fda0003f05270 */
[----:B------:R-:W-:Y:S05]  /*3fc0*/  @!P0 BRA `(.L_x_90) ;  /* 0x0000000000048947 */ /* 0x000fea0003800000 */
[----:B------:R-:W-:Y:S01]  /*3fd0*/  BPT.TRAP 0x1 ;  /* 0x000000040000795c */ /* 0x000fe20000300000 */
.L_x_90:
[----:B------:R-:W0:Y:S01]  /*3fe0*/  S2R R7, SR_CgaCtaId ;  /* 0x0000000000077919 */ /* 0x000e220000008800 */
[----:B---3-5:R-:W-:Y:S02]  /*3ff0*/  SHF.R.U32.HI R2, RZ, 0x1, R4 ;  /* 0x00000001ff027819 */ /* 0x028fe40000011604 */
[----:B-1----:R-:W-:-:S03]  /*4000*/  MOV R0, 0x400 ;  /* 0x0000040000007802 */ /* 0x002fc60000000f00 */
[----:B------:R-:W-:-:S05]  /*4010*/  IMAD.WIDE.U32 R2, R2, -0x6db6db6d, RZ ;  /* 0x9249249302027825 */ /* 0x000fca00078e00ff */
[----:B------:R-:W-:-:S05]  /*4020*/  SHF.R.U32.HI R3, RZ, 0x2, R3 ;  /* 0x00000002ff037819 */ /* 0x000fca0000011603 */
[----:B------:R-:W-:Y:S01]  /*4030*/  IMAD R3, R3, -0xe, R4 ;  /* 0xfffffff203037824 */ /* 0x000fe200078e0204 */
[----:B0-----:R-:W-:Y:S02]  /*4040*/  LEA R0, R7, R0, 0x18 ;  /* 0x0000000007007211 */ /* 0x001fe400078ec0ff */
[----:B------:R-:W-:-:S03]  /*4050*/  SHF.L.U32 R7, R5, 0x1f, RZ ;  /* 0x0000001f05077819 */ /* 0x000fc600000006ff */
[----:B------:R-:W-:-:S04]  /*4060*/  VIADD R0, R0, 0x38070 ;  /* 0x0003807000007836 */ /* 0x000fc80000000000 */
[----:B------:R-:W-:-:S07]  /*4070*/  IMAD R2, R3, 0x8, R0 ;  /* 0x0000000803027824 */ /* 0x000fce00078e0200 */
.L_x_91:
[----:B0-----:R0:W1:Y:S02]  /*4080*/  SYNCS.PHASECHK.TRANS64.TRYWAIT P0, [R2+URZ], R7 ;  /* 0x00000007020075a7 */ /* 0x001064000800017f */
[----:B-1----:R-:W-:Y:S05]  /*4090*/  @!P0 NANOSLEEP.SYNCS 0x989680 ;  /* 0x009896800000895d */ /* 0x002fea0003900000 */
[----:B------:R-:W1:Y:S02]  /*40a0*/  @!P0 SYNCS.PHASECHK.TRANS64 P0, [R2+URZ], R7 ;  /* 0x00000007020085a7 */ /* 0x000e64000800007f */
[----:B-1----:R-:W-:Y:S05]  /*40b0*/  @!P0 BRA `(.L_x_91) ;  /* 0xfffffffc00f08947 */ /* 0x002fea000383ffff */
[----:B------:R-:W-:-:S05]  /*40c0*/  VIADD R3, R3, 0x1 ;  /* 0x0000000103037836 */ /* 0x000fca0000000000 */
[----:B------:R-:W-:-:S04]  /*40d0*/  ISETP.NE.AND P0, PT, R3, 0xe, PT ;  /* 0x0000000e0300780c */ /* 0x000fc80003f05270 */
[----:B0-----:R-:W-:Y:S02]  /*40e0*/  SEL R2, RZ, 0x1, P0 ;  /* 0x00000001ff027807 */ /* 0x001fe40000000000 */
[----:B------:R-:W-:Y:S02]  /*40f0*/  SEL R3, R3, RZ, P0 ;  /* 0x000000ff03037207 */ /* 0x000fe40000000000 */
[----:B------:R-:W-:-:S03]  /*4100*/  LOP3.LUT R7, R5, R2, RZ, 0x3c, !PT ;  /* 0x0000000205077212 */ /* 0x000fc600078e3cff */
[----:B------:R-:W-:Y:S01]  /*4110*/  IMAD R2, R3, 0x8, R0 ;  /* 0x0000000803027824 */ /* 0x000fe200078e0200 */
[----:B------:R-:W-:-:S07]  /*4120*/  SHF.L.U32 R5, R7, 0x1f, RZ ;  /* 0x0000001f07057819 */ /* 0x000fce00000006ff */
.L_x_92:
        /* <DEDUP_REMOVED lines=11> */
.L_x_93:
        /* <DEDUP_REMOVED lines=11> */
.L_x_94:
        /* <DEDUP_REMOVED lines=11> */
.L_x_95:
        /* <DEDUP_REMOVED lines=11> */
.L_x_96:
        /* <DEDUP_REMOVED lines=11> */
.L_x_97:
        /* <DEDUP_REMOVED lines=11> */
.L_x_98:
        /* <DEDUP_REMOVED lines=11> */
.L_x_99:
        /* <DEDUP_REMOVED lines=11> */
.L_x_100:
        /* <DEDUP_REMOVED lines=11> */
.L_x_101:
        /* <DEDUP_REMOVED lines=11> */
.L_x_102:
        /* <DEDUP_REMOVED lines=11> */
.L_x_103:
        /* <DEDUP_REMOVED lines=11> */
.L_x_104:
[----:B0-----:R0:W1:Y:S02]  /*4970*/  SYNCS.PHASECHK.TRANS64.TRYWAIT P0, [R3+URZ], R0 ;  /* 0x00000000030075a7 */ /* 0x001064000800017f */
[----:B-1----:R-:W-:Y:S05]  /*4980*/  @!P0 NANOSLEEP.SYNCS 0x989680 ;  /* 0x009896800000895d */ /* 0x002fea0003900000 */
[----:B------:R-:W1:Y:S02]  /*4990*/  @!P0 SYNCS.PHASECHK.TRANS64 P0, [R3+URZ], R0 ;  /* 0x00000000030085a7 */ /* 0x000e64000800007f */
[----:B-1----:R-:W-:Y:S05]  /*49a0*/  @P0 EXIT ;  /* 0x000000000000094d */ /* 0x002fea0003800000 */
[----:B------:R-:W-:Y:S05]  /*49b0*/  BRA `(.L_x_104) ;  /* 0xfffffffc00ec7947 */ /* 0x000fea000383ffff */
.L_x_105:
[----:B------:R-:W-:-:S00]  /*49c0*/  BRA `(.L_x_105) ;  /* 0xfffffffc00fc7947 */ /* 0x000fc0000383ffff */
[----:B------:R-:W-:-:S00]  /*49d0*/  NOP ;  /* 0x0000000000007918 */ /* 0x000fc00000000000 */
        /* <DEDUP_REMOVED lines=10> */
.L_x_106:


//--------------------- .nv.shared._ZN7cutlass13device_kernelINS_4conv6kernel13ConvUniversalINS1_16ConvProblemShapeILNS1_8OperatorE0ELi2EEENS1_10collective14CollectiveConvINS1_46MainloopSm90TmaGmmaWarpSpecializedImplicitGemmILS5_0ELi14ELi2EN4cute5tupleIJNSA_1CILi1EEESD_SD_EEENS1_36KernelImplicitTmaWarpSpecializedSm90ELi1EEENSB_IJNSC_ILi64EEESH_NSB_IJSH_EEEEEENS_6half_tESK_NSA_8TiledMMAINSA_8MMA_AtomIJNSA_4SM904GMMA25MMA_64x64x16_F32F16F16_SSILNSO_5MajorE0ELSQ_0ELNSO_7ScaleInE1ELSR_1EEEEEENSA_6LayoutISE_NSB_IJNSC_ILi0EEESV_SV_EEEEENSB_IJNSA_10UnderscoreESY_SY_EEEEENS7_6detail26Sm90ImplicitGemmTileTraitsINSA_20SM90_TMA_LOAD_IM2COLENSA_14ComposedLayoutINSA_7SwizzleILi3ELi4ELi3EEENSA_18smem_ptr_flag_bitsILi16EEENSU_INSB_IJNSB_IJNSC_ILi8EEES19_EEENSB_IJSH_SD_EEENSB_IJSD_NSC_ILi14EEEEEEEEENSB_IJNSB_IJSH_NSC_ILi512EEEEEENSB_IJSD_SV_EEENSB_IJSV_NSC_ILi4096EEEEEEEEEEEEEvEENS12_INSA_13SM90_TMA_LOADES1M_vEEEENS_8epilogue10collective6detail29Sm90TmaWarpSpecializedAdapterINS1S_15DefaultEpilogueISK_NSB_IJNSB_IJlllEEESD_SV_EEES1X_NS1R_6thread17LinearCombinationISK_Li1EffLNS1Y_9ScaleType4KindE0ELNS_15FloatRoundStyleE2ESK_EENS_4gemm15EpilogueDefaultEEEEEvvEEEEvNT_6ParamsE --------------------------
	.section	.nv.shared._ZN7cutlass13device_kernelINS_4conv6kernel13ConvUniversalINS1_16ConvProblemShapeILNS1_8OperatorE0ELi2EEENS1_10collective14CollectiveConvINS1_46MainloopSm90TmaGmmaWarpSpecializedImplicitGemmILS5_0ELi14ELi2EN4cute5tupleIJNSA_1CILi1EEESD_SD_EEENS1_36KernelImplicitTmaWarpSpecializedSm90ELi1EEENSB_IJNSC_ILi64EEESH_NSB_IJSH_EEEEEENS_6half_tESK_NSA_8TiledMMAINSA_8MMA_AtomIJNSA_4SM904GMMA25MMA_64x64x16_F32F16F16_SSILNSO_5MajorE0ELSQ_0ELNSO_7ScaleInE1ELSR_1EEEEEENSA_6LayoutISE_NSB_IJNSC_ILi0EEESV_SV_EEEEENSB_IJNSA_10UnderscoreESY_SY_EEEEENS7_6detail26Sm90ImplicitGemmTileTraitsINSA_20SM90_TMA_LOAD_IM2COLENSA_14ComposedLayoutINSA_7SwizzleILi3ELi4ELi3EEENSA_18smem_ptr_flag_bitsILi16EEENSU_INSB_IJNSB_IJNSC_ILi8EEES19_EEENSB_IJSH_SD_EEENSB_IJSD_NSC_ILi14EEEEEEEEENSB_IJNSB_IJSH_NSC_ILi512EEEEEENSB_IJSD_SV_EEENSB_IJSV_NSC_ILi4096EEEEEEEEEEEEEvEENS12_INSA_13SM90_TMA_LOADES1M_vEEEENS_8epilogue10collective6detail29Sm90TmaWarpSpecializedAdapterINS1S_15DefaultEpilogueISK_NSB_IJNSB_IJlllEEESD_SV_EEES1X_NS1R_6thread17LinearCombinationISK_Li1EffLNS1Y_9ScaleType4KindE0ELNS_15FloatRoundStyleE2ESK_EENS_4gemm15EpilogueDefaultEEEEEvvEEEEvNT_6ParamsE,"aw",@nobits
	.sectionflags	@""
	.align	16
	.zero		1024


//--------------------- .nv.shared.reserved.0     --------------------------
	.section	.nv.shared.reserved.0,"aw",@nobits
	.weak		__nv_reservedSMEM_offset_0_alias
	.size		__nv_reservedSMEM_offset_0_alias, 0, 0
	.other		__nv_reservedSMEM_offset_0_alias,@"STO_CUDA_RESERVED_SHARED STV_DEFAULT"
__nv_reservedSMEM_offset_0_alias:
	.zero		0


//--------------------- .nv.global                --------------------------
	.section	.nv.global,"aw",@nobits
.nv.global:
	.type		_ZN39_INTERNAL_03fbb31e_4_k_cu_8a829862_25534cute1_E,@object
	.size		_ZN39_INTERNAL_03fbb31e_4_k_cu_8a829862_25534cute1_E,(_ZN39_INTERNAL_03fbb31e_4_k_cu_8a829862_25534cuda3std3__45__cpo6cbeginE - _ZN39_INTERNAL_03fbb31e_4_k_cu_8a829862_25534cute1_E)
_ZN39_INTERNAL_03fbb31e_4_k_cu_8a829862_25534cute1_E:
	.zero		1
	.type		_ZN39_INTERNAL_03fbb31e_4_k_cu_8a829862_25534cuda3std3__45__cpo6cbeginE,@object
	.size		_ZN39_INTERNAL_03fbb31e_4_k_cu_8a829862_25534cuda3std3__45__cpo6cbeginE,(_ZN39_INTERNAL_03fbb31e_4_k_cu_8a829862_25534cuda3std3__48in_placeE - _ZN39_INTERNAL_03fbb31e_4_k_cu_8a829862_25534cuda3std3__45__cpo6cbeginE)
_ZN39_INTERNAL_03fbb31e_4_k_cu_8a829862_25534cuda3std3__45__cpo6cbeginE:
	.zero		1
	.type		_ZN39_INTERNAL_03fbb31e_4_k_cu_8a829862_25534cuda3std3__48in_placeE,@object
	.size		_ZN39_INTERNAL_03fbb31e_4_k_cu_8a829862_25534cuda3std3__48in_placeE,(_ZN39_INTERNAL_03fbb31e_4_k_cu_8a829862_25534cuda3std6ranges3__45__cpo9iter_moveE - _ZN39_INTERNAL_03fbb31e_4_k_cu_8a829862_25534cuda3std3__48in_placeE)
_ZN39_INTERNAL_03fbb31e_4_k_cu_8a829862_25534cuda3std3__48in_placeE:
	.zero		1
	.type		_ZN39_INTERNAL_03fbb31e_4_k_cu_8a829862_25534cuda3std6ranges3__45__cpo9iter_moveE,@object
	.size		_ZN39_INTERNAL_03fbb31e_4_k_cu_8a829862_25534cuda3std6ranges3__45__cpo9iter_moveE,(_ZN39_INTERNAL_03fbb31e_4_k_cu_8a829862_25534cuda3std3__45__cpo5beginE - _ZN39_INTERNAL_03fbb31e_4_k_cu_8a829862_25534cuda3std6ranges3__45__cpo9iter_moveE)
_ZN39_INTERNAL_03fbb31e_4_k_cu_8a829862_25534cuda3std6ranges3__45__cpo9iter_moveE:
	.zero		1
	.type		_ZN39_INTERNAL_03fbb31e_4_k_cu_8a829862_25534cuda3std3__45__cpo5beginE,@object
	.size		_ZN39_INTERNAL_03fbb31e_4_k_cu_8a829862_25534cuda3std3__45__cpo5beginE,(_ZN39_INTERNAL_03fbb31e_4_k_cu_8a829862_25534cuda3std3__441_GLOBAL__N__03fbb31e_4_k_cu_8a829862_25536ignoreE - _ZN39_INTERNAL_03fbb31e_4_k_cu_8a829862_25534cuda3std3__45__cpo5beginE)
_ZN39_INTERNAL_03fbb31e_4_k_cu_8a829862_25534cuda3std3__45__cpo5beginE:
	.zero		1
	.type		_ZN39_INTERNAL_03fbb31e_4_k_cu_8a829862_25534cuda3std3__441_GLOBAL__N__03fbb31e_4_k_cu_8a829862_25536ignoreE,@object
	.size		_ZN39_INTERNAL_03fbb31e_4_k_cu_8a829862_25534cuda3std3__441_GLOBAL__N__03fbb31e_4_k_cu_8a829862_25536ignoreE,(_ZN39_INTERNAL_03fbb31e_4_k_cu_8a829862_25534cute7productE - _ZN39_INTERNAL_03fbb31e_4_k_cu_8a829862_25534cuda3std3__441_GLOBAL__N__03fbb31e_4_k_cu_8a829862_25536ignoreE)
_ZN39_INTERNAL_03fbb31e_4_k_cu_8a829862_25534cuda3std3__441_GLOBAL__N__03fbb31e_4_k_cu_8a829862_25536ignoreE:
	.zero		1
	.type		_ZN39_INTERNAL_03fbb31e_4_k_cu_8a829862_25534cute7productE,@object
	.size		_ZN39_INTERNAL_03fbb31e_4_k_cu_8a829862_25534cute7productE,(_ZN39_INTERNAL_03fbb31e_4_k_cu_8a829862_25534cuda3std3__45__cpo3endE - _ZN39_INTERNAL_03fbb31e_4_k_cu_8a829862_25534cute7productE)
_ZN39_INTERNAL_03fbb31e_4_k_cu_8a829862_25534cute7productE:
	.zero		1
	.type		_ZN39_INTERNAL_03fbb31e_4_k_cu_8a829862_25534cuda3std3__45__cpo3endE,@object
	.size		_ZN39_INTERNAL_03fbb31e_4_k_cu_8a829862_25534cuda3std3__45__cpo3endE,(_ZN39_INTERNAL_03fbb31e_4_k_cu_8a829862_25534cuda3std3__419piecewise_constructE - _ZN39_INTERNAL_03fbb31e_4_k_cu_8a829862_25534cuda3std3__45__cpo3endE)
_ZN39_INTERNAL_03fbb31e_4_k_cu_8a829862_25534cuda3std3__45__cpo3endE:
	.zero		1
	.type		_ZN39_INTERNAL_03fbb31e_4_k_cu_8a829862_25534cuda3std3__419piecewise_constructE,@object
	.size		_ZN39_INTERNAL_03fbb31e_4_k_cu_8a829862_25534cuda3std3__419piecewise_constructE,(_ZN39_INTERNAL_03fbb31e_4_k_cu_8a829862_25534cuda3std3__45__cpo4cendE - _ZN39_INTERNAL_03fbb31e_4_k_cu_8a829862_25534cuda3std3__419piecewise_constructE)
_ZN39_INTERNAL_03fbb31e_4_k_cu_8a829862_25534cuda3std3__419piecewise_constructE:
	.zero		1
	.type		_ZN39_INTERNAL_03fbb31e_4_k_cu_8a829862_25534cuda3std3__45__cpo4cendE,@object
	.size		_ZN39_INTERNAL_03fbb31e_4_k_cu_8a829862_25534cuda3std3__45__cpo4cendE,(_ZN39_INTERNAL_03fbb31e_4_k_cu_8a829862_25534cuda3std6ranges3__45__cpo4swapE - _ZN39_INTERNAL_03fbb31e_4_k_cu_8a829862_25534cuda3std3__45__cpo4cendE)
_ZN39_INTERNAL_03fbb31e_4_k_cu_8a829862_25534cuda3std3__45__cpo4cendE:
	.zero		1
	.type		_ZN39_INTERNAL_03fbb31e_4_k_cu_8a829862_25534cuda3std6ranges3__45__cpo4swapE,@object
	.size		_ZN39_INTERNAL_03fbb31e_4_k_cu_8a829862_25534cuda3std6ranges3__45__cpo4swapE,(.L_7 - _ZN39_INTERNAL_03fbb31e_4_k_cu_8a829862_25534cuda3std6ranges3__45__cpo4swapE)
_ZN39_INTERNAL_03fbb31e_4_k_cu_8a829862_25534cuda3std6ranges3__45__cpo4swapE:
	.zero		1
.L_7:


//--------------------- .nv.constant0._ZN7cutlass13device_kernelINS_4conv6kernel13ConvUniversalINS1_16ConvProblemShapeILNS1_8OperatorE0ELi2EEENS1_10collective14CollectiveConvINS1_46MainloopSm90TmaGmmaWarpSpecializedImplicitGemmILS5_0ELi14ELi2EN4cute5tupleIJNSA_1CILi1EEESD_SD_EEENS1_36KernelImplicitTmaWarpSpecializedSm90ELi1EEENSB_IJNSC_ILi64EEESH_NSB_IJSH_EEEEEENS_6half_tESK_NSA_8TiledMMAINSA_8MMA_AtomIJNSA_4SM904GMMA25MMA_64x64x16_F32F16F16_SSILNSO_5MajorE0ELSQ_0ELNSO_7ScaleInE1ELSR_1EEEEEENSA_6LayoutISE_NSB_IJNSC_ILi0EEESV_SV_EEEEENSB_IJNSA_10UnderscoreESY_SY_EEEEENS7_6detail26Sm90ImplicitGemmTileTraitsINSA_20SM90_TMA_LOAD_IM2COLENSA_14ComposedLayoutINSA_7SwizzleILi3ELi4ELi3EEENSA_18smem_ptr_flag_bitsILi16EEENSU_INSB_IJNSB_IJNSC_ILi8EEES19_EEENSB_IJSH_SD_EEENSB_IJSD_NSC_ILi14EEEEEEEEENSB_IJNSB_IJSH_NSC_ILi512EEEEEENSB_IJSD_SV_EEENSB_IJSV_NSC_ILi4096EEEEEEEEEEEEEvEENS12_INSA_13SM90_TMA_LOADES1M_vEEEENS_8epilogue10collective6detail29Sm90TmaWarpSpecializedAdapterINS1S_15DefaultEpilogueISK_NSB_IJNSB_IJlllEEESD_SV_EEES1X_NS1R_6thread17LinearCombinationISK_Li1EffLNS1Y_9ScaleType4KindE0ELNS_15FloatRoundStyleE2ESK_EENS_4gemm15EpilogueDefaultEEEEEvvEEEEvNT_6ParamsE --------------------------
	.section	.nv.constant0._ZN7cutlass13device_kernelINS_4conv6kernel13ConvUniversalINS1_16ConvProblemShapeILNS1_8OperatorE0ELi2EEENS1_10collective14CollectiveConvINS1_46MainloopSm90TmaGmmaWarpSpecializedImplicitGemmILS5_0ELi14ELi2EN4cute5tupleIJNSA_1CILi1EEESD_SD_EEENS1_36KernelImplicitTmaWarpSpecializedSm90ELi1EEENSB_IJNSC_ILi64EEESH_NSB_IJSH_EEEEEENS_6half_tESK_NSA_8TiledMMAINSA_8MMA_AtomIJNSA_4SM904GMMA25MMA_64x64x16_F32F16F16_SSILNSO_5MajorE0ELSQ_0ELNSO_7ScaleInE1ELSR_1EEEEEENSA_6LayoutISE_NSB_IJNSC_ILi0EEESV_SV_EEEEENSB_IJNSA_10UnderscoreESY_SY_EEEEENS7_6detail26Sm90ImplicitGemmTileTraitsINSA_20SM90_TMA_LOAD_IM2COLENSA_14ComposedLayoutINSA_7SwizzleILi3ELi4ELi3EEENSA_18smem_ptr_flag_bitsILi16EEENSU_INSB_IJNSB_IJNSC_ILi8EEES19_EEENSB_IJSH_SD_EEENSB_IJSD_NSC_ILi14EEEEEEEEENSB_IJNSB_IJSH_NSC_ILi512EEEEEENSB_IJSD_SV_EEENSB_IJSV_NSC_ILi4096EEEEEEEEEEEEEvEENS12_INSA_13SM90_TMA_LOADES1M_vEEEENS_8epilogue10collective6detail29Sm90TmaWarpSpecializedAdapterINS1S_15DefaultEpilogueISK_NSB_IJNSB_IJlllEEESD_SV_EEES1X_NS1R_6thread17LinearCombinationISK_Li1EffLNS1Y_9ScaleType4KindE0ELNS_15FloatRoundStyleE2ESK_EENS_4gemm15EpilogueDefaultEEEEEvvEEEEvNT_6ParamsE,"a",@progbits
	.sectionflags	@""
	.align	4
.nv.constant0._ZN7cutlass13device_kernelINS_4conv6kernel13ConvUniversalINS1_16ConvProblemShapeILNS1_8OperatorE0ELi2EEENS1_10collective14CollectiveConvINS1_46MainloopSm90TmaGmmaWarpSpecializedImplicitGemmILS5_0ELi14ELi2EN4cute5tupleIJNSA_1CILi1EEESD_SD_EEENS1_36KernelImplicitTmaWarpSpecializedSm90ELi1EEENSB_IJNSC_ILi64EEESH_NSB_IJSH_EEEEEENS_6half_tESK_NSA_8TiledMMAINSA_8MMA_AtomIJNSA_4SM904GMMA25MMA_64x64x16_F32F16F16_SSILNSO_5MajorE0ELSQ_0ELNSO_7ScaleInE1ELSR_1EEEEEENSA_6LayoutISE_NSB_IJNSC_ILi0EEESV_SV_EEEEENSB_IJNSA_10UnderscoreESY_SY_EEEEENS7_6detail26Sm90ImplicitGemmTileTraitsINSA_20SM90_TMA_LOAD_IM2COLENSA_14ComposedLayoutINSA_7SwizzleILi3ELi4ELi3EEENSA_18smem_ptr_flag_bitsILi16EEENSU_INSB_IJNSB_IJNSC_ILi8EEES19_EEENSB_IJSH_SD_EEENSB_IJSD_NSC_ILi14EEEEEEEEENSB_IJNSB_IJSH_NSC_ILi512EEEEEENSB_IJSD_SV_EEENSB_IJSV_NSC_ILi4096EEEEEEEEEEEEEvEENS12_INSA_13SM90_TMA_LOADES1M_vEEEENS_8epilogue10collective6detail29Sm90TmaWarpSpecializedAdapterINS1S_15DefaultEpilogueISK_NSB_IJNSB_IJlllEEESD_SV_EEES1X_NS1R_6thread17LinearCombinationISK_Li1EffLNS1Y_9ScaleType4KindE0ELNS_15FloatRoundStyleE2ESK_EENS_4gemm15EpilogueDefaultEEEEEvvEEEEvNT_6ParamsE:
	.zero		1536


//--------------------- SYMBOLS --------------------------

	.type		.nv.reservedSmem.offset0,@object
	.size		.nv.reservedSmem.offset0,0x4
